//
// Generated by NVIDIA NVVM Compiler
//
// Compiler Build ID: CL-36424714
// Cuda compilation tools, release 13.0, V13.0.88
// Based on NVVM 20.0.0
//

.version 9.0
.target sm_100
.address_size 64

	// .globl	_Z7matMul0IiEvPT_S1_S1_iii

.visible .entry _Z7matMul0IiEvPT_S1_S1_iii(
	.param .u64 .ptr .align 1 _Z7matMul0IiEvPT_S1_S1_iii_param_0,
	.param .u64 .ptr .align 1 _Z7matMul0IiEvPT_S1_S1_iii_param_1,
	.param .u64 .ptr .align 1 _Z7matMul0IiEvPT_S1_S1_iii_param_2,
	.param .u32 _Z7matMul0IiEvPT_S1_S1_iii_param_3,
	.param .u32 _Z7matMul0IiEvPT_S1_S1_iii_param_4,
	.param .u32 _Z7matMul0IiEvPT_S1_S1_iii_param_5
)
{
	.reg .pred 	%p<10>;
	.reg .b32 	%r<138>;
	.reg .b64 	%rd<69>;

	ld.param.u64 	%rd4, [_Z7matMul0IiEvPT_S1_S1_iii_param_0];
	ld.param.u64 	%rd5, [_Z7matMul0IiEvPT_S1_S1_iii_param_1];
	ld.param.u64 	%rd6, [_Z7matMul0IiEvPT_S1_S1_iii_param_2];
	ld.param.u32 	%r49, [_Z7matMul0IiEvPT_S1_S1_iii_param_4];
	ld.param.u32 	%r50, [_Z7matMul0IiEvPT_S1_S1_iii_param_5];
	cvta.to.global.u64 	%rd1, %rd5;
	cvta.to.global.u64 	%rd2, %rd4;
	cvta.to.global.u64 	%rd7, %rd6;
	mov.u32 	%r1, %tid.x;
	mov.u32 	%r2, %tid.y;
	mad.lo.s32 	%r51, %r49, %r1, %r2;
	mul.wide.u32 	%rd8, %r51, 4;
	add.s64 	%rd3, %rd7, %rd8;
	mov.b32 	%r52, 0;
	st.global.u32 	[%rd3], %r52;
	setp.lt.s32 	%p1, %r50, 1;
	@%p1 bra 	$L__BB0_12;
	mul.lo.s32 	%r3, %r50, %r1;
	and.b32  	%r4, %r50, 7;
	setp.lt.u32 	%p2, %r50, 8;
	mov.b32 	%r132, 0;
	mov.u32 	%r135, %r132;
	@%p2 bra 	$L__BB0_4;
	and.b32  	%r135, %r50, 2147483640;
	neg.s32 	%r130, %r135;
	add.s32 	%r129, %r2, %r49;
	shl.b32 	%r8, %r49, 3;
	shl.b32 	%r55, %r49, 1;
	add.s32 	%r128, %r2, %r55;
	mad.lo.s32 	%r127, %r49, 3, %r2;
	shl.b32 	%r56, %r49, 2;
	add.s32 	%r126, %r2, %r56;
	mad.lo.s32 	%r125, %r49, 5, %r2;
	mad.lo.s32 	%r124, %r49, 6, %r2;
	mad.lo.s32 	%r123, %r49, 7, %r2;
	add.s32 	%r121, %r3, 3;
	mov.b32 	%r132, 0;
	mov.u32 	%r122, %r2;
$L__BB0_3:
	.pragma "nounroll";
	add.s32 	%r57, %r121, -3;
	mul.wide.u32 	%rd9, %r57, 4;
	add.s64 	%rd10, %rd2, %rd9;
	ld.global.u32 	%r58, [%rd10];
	mul.wide.u32 	%rd11, %r122, 4;
	add.s64 	%rd12, %rd1, %rd11;
	ld.global.u32 	%r59, [%rd12];
	mad.lo.s32 	%r60, %r59, %r58, %r132;
	st.global.u32 	[%rd3], %r60;
	add.s32 	%r61, %r121, -2;
	mul.wide.u32 	%rd13, %r61, 4;
	add.s64 	%rd14, %rd2, %rd13;
	ld.global.u32 	%r62, [%rd14];
	mul.wide.u32 	%rd15, %r129, 4;
	add.s64 	%rd16, %rd1, %rd15;
	ld.global.u32 	%r63, [%rd16];
	mad.lo.s32 	%r64, %r63, %r62, %r60;
	st.global.u32 	[%rd3], %r64;
	add.s32 	%r65, %r121, -1;
	mul.wide.u32 	%rd17, %r65, 4;
	add.s64 	%rd18, %rd2, %rd17;
	ld.global.u32 	%r66, [%rd18];
	mul.wide.u32 	%rd19, %r128, 4;
	add.s64 	%rd20, %rd1, %rd19;
	ld.global.u32 	%r67, [%rd20];
	mad.lo.s32 	%r68, %r67, %r66, %r64;
	st.global.u32 	[%rd3], %r68;
	add.s32 	%r69, %r121, 4;
	mul.wide.u32 	%rd21, %r121, 4;
	add.s64 	%rd22, %rd2, %rd21;
	ld.global.u32 	%r70, [%rd22];
	mul.wide.u32 	%rd23, %r127, 4;
	add.s64 	%rd24, %rd1, %rd23;
	ld.global.u32 	%r71, [%rd24];
	mad.lo.s32 	%r72, %r71, %r70, %r68;
	st.global.u32 	[%rd3], %r72;
	add.s32 	%r73, %r121, 1;
	mul.wide.u32 	%rd25, %r73, 4;
	add.s64 	%rd26, %rd2, %rd25;
	ld.global.u32 	%r74, [%rd26];
	mul.wide.u32 	%rd27, %r126, 4;
	add.s64 	%rd28, %rd1, %rd27;
	ld.global.u32 	%r75, [%rd28];
	mad.lo.s32 	%r76, %r75, %r74, %r72;
	st.global.u32 	[%rd3], %r76;
	add.s32 	%r77, %r121, 2;
	mul.wide.u32 	%rd29, %r77, 4;
	add.s64 	%rd30, %rd2, %rd29;
	ld.global.u32 	%r78, [%rd30];
	mul.wide.u32 	%rd31, %r125, 4;
	add.s64 	%rd32, %rd1, %rd31;
	ld.global.u32 	%r79, [%rd32];
	mad.lo.s32 	%r80, %r79, %r78, %r76;
	st.global.u32 	[%rd3], %r80;
	add.s32 	%r81, %r121, 3;
	mul.wide.u32 	%rd33, %r81, 4;
	add.s64 	%rd34, %rd2, %rd33;
	ld.global.u32 	%r82, [%rd34];
	mul.wide.u32 	%rd35, %r124, 4;
	add.s64 	%rd36, %rd1, %rd35;
	ld.global.u32 	%r83, [%rd36];
	mad.lo.s32 	%r84, %r83, %r82, %r80;
	st.global.u32 	[%rd3], %r84;
	mul.wide.u32 	%rd37, %r69, 4;
	add.s64 	%rd38, %rd2, %rd37;
	ld.global.u32 	%r85, [%rd38];
	mul.wide.u32 	%rd39, %r123, 4;
	add.s64 	%rd40, %rd1, %rd39;
	ld.global.u32 	%r86, [%rd40];
	mad.lo.s32 	%r132, %r86, %r85, %r84;
	st.global.u32 	[%rd3], %r132;
	add.s32 	%r130, %r130, 8;
	add.s32 	%r129, %r129, %r8;
	add.s32 	%r128, %r128, %r8;
	add.s32 	%r127, %r127, %r8;
	add.s32 	%r126, %r126, %r8;
	add.s32 	%r125, %r125, %r8;
	add.s32 	%r124, %r124, %r8;
	add.s32 	%r123, %r123, %r8;
	add.s32 	%r122, %r122, %r8;
	add.s32 	%r121, %r121, 8;
	setp.ne.s32 	%p3, %r130, 0;
	@%p3 bra 	$L__BB0_3;
$L__BB0_4:
	setp.eq.s32 	%p4, %r4, 0;
	@%p4 bra 	$L__BB0_12;
	and.b32  	%r40, %r50, 3;
	setp.lt.u32 	%p5, %r4, 4;
	@%p5 bra 	$L__BB0_7;
	add.s32 	%r87, %r135, %r3;
	mul.wide.u32 	%rd41, %r87, 4;
	add.s64 	%rd42, %rd2, %rd41;
	ld.global.u32 	%r88, [%rd42];
	mad.lo.s32 	%r89, %r135, %r49, %r2;
	mul.wide.u32 	%rd43, %r89, 4;
	add.s64 	%rd44, %rd1, %rd43;
	ld.global.u32 	%r90, [%rd44];
	mad.lo.s32 	%r91, %r90, %r88, %r132;
	st.global.u32 	[%rd3], %r91;
	add.s32 	%r92, %r87, 1;
	mul.wide.u32 	%rd45, %r92, 4;
	add.s64 	%rd46, %rd2, %rd45;
	ld.global.u32 	%r93, [%rd46];
	add.s32 	%r94, %r89, %r49;
	mul.wide.u32 	%rd47, %r94, 4;
	add.s64 	%rd48, %rd1, %rd47;
	ld.global.u32 	%r95, [%rd48];
	mad.lo.s32 	%r96, %r95, %r93, %r91;
	st.global.u32 	[%rd3], %r96;
	add.s32 	%r97, %r87, 2;
	mul.wide.u32 	%rd49, %r97, 4;
	add.s64 	%rd50, %rd2, %rd49;
	ld.global.u32 	%r98, [%rd50];
	add.s32 	%r99, %r94, %r49;
	mul.wide.u32 	%rd51, %r99, 4;
	add.s64 	%rd52, %rd1, %rd51;
	ld.global.u32 	%r100, [%rd52];
	mad.lo.s32 	%r101, %r100, %r98, %r96;
	st.global.u32 	[%rd3], %r101;
	add.s32 	%r102, %r87, 3;
	mul.wide.u32 	%rd53, %r102, 4;
	add.s64 	%rd54, %rd2, %rd53;
	ld.global.u32 	%r103, [%rd54];
	add.s32 	%r104, %r99, %r49;
	mul.wide.u32 	%rd55, %r104, 4;
	add.s64 	%rd56, %rd1, %rd55;
	ld.global.u32 	%r105, [%rd56];
	mad.lo.s32 	%r132, %r105, %r103, %r101;
	st.global.u32 	[%rd3], %r132;
	add.s32 	%r135, %r135, 4;
$L__BB0_7:
	setp.eq.s32 	%p6, %r40, 0;
	@%p6 bra 	$L__BB0_12;
	setp.eq.s32 	%p7, %r40, 1;
	@%p7 bra 	$L__BB0_10;
	add.s32 	%r106, %r135, %r3;
	mul.wide.u32 	%rd57, %r106, 4;
	add.s64 	%rd58, %rd2, %rd57;
	ld.global.u32 	%r107, [%rd58];
	mad.lo.s32 	%r108, %r135, %r49, %r2;
	mul.wide.u32 	%rd59, %r108, 4;
	add.s64 	%rd60, %rd1, %rd59;
	ld.global.u32 	%r109, [%rd60];
	mad.lo.s32 	%r110, %r109, %r107, %r132;
	st.global.u32 	[%rd3], %r110;
	add.s32 	%r111, %r106, 1;
	mul.wide.u32 	%rd61, %r111, 4;
	add.s64 	%rd62, %rd2, %rd61;
	ld.global.u32 	%r112, [%rd62];
	add.s32 	%r113, %r108, %r49;
	mul.wide.u32 	%rd63, %r113, 4;
	add.s64 	%rd64, %rd1, %rd63;
	ld.global.u32 	%r114, [%rd64];
	mad.lo.s32 	%r132, %r114, %r112, %r110;
	st.global.u32 	[%rd3], %r132;
	add.s32 	%r135, %r135, 2;
$L__BB0_10:
	and.b32  	%r115, %r50, 1;
	setp.eq.b32 	%p8, %r115, 1;
	not.pred 	%p9, %p8;
	@%p9 bra 	$L__BB0_12;
	add.s32 	%r116, %r135, %r3;
	mul.wide.u32 	%rd65, %r116, 4;
	add.s64 	%rd66, %rd2, %rd65;
	ld.global.u32 	%r117, [%rd66];
	mad.lo.s32 	%r118, %r135, %r49, %r2;
	mul.wide.u32 	%rd67, %r118, 4;
	add.s64 	%rd68, %rd1, %rd67;
	ld.global.u32 	%r119, [%rd68];
	mad.lo.s32 	%r120, %r119, %r117, %r132;
	st.global.u32 	[%rd3], %r120;
$L__BB0_12:
	ret;

}
	// .globl	_Z7matMul1IiEvPT_S1_S1_iii
.visible .entry _Z7matMul1IiEvPT_S1_S1_iii(
	.param .u64 .ptr .align 1 _Z7matMul1IiEvPT_S1_S1_iii_param_0,
	.param .u64 .ptr .align 1 _Z7matMul1IiEvPT_S1_S1_iii_param_1,
	.param .u64 .ptr .align 1 _Z7matMul1IiEvPT_S1_S1_iii_param_2,
	.param .u32 _Z7matMul1IiEvPT_S1_S1_iii_param_3,
	.param .u32 _Z7matMul1IiEvPT_S1_S1_iii_param_4,
	.param .u32 _Z7matMul1IiEvPT_S1_S1_iii_param_5
)
{
	.reg .pred 	%p<13>;
	.reg .b32 	%r<149>;
	.reg .b64 	%rd<69>;

	ld.param.u64 	%rd5, [_Z7matMul1IiEvPT_S1_S1_iii_param_0];
	ld.param.u64 	%rd6, [_Z7matMul1IiEvPT_S1_S1_iii_param_1];
	ld.param.u64 	%rd4, [_Z7matMul1IiEvPT_S1_S1_iii_param_2];
	ld.param.u32 	%r53, [_Z7matMul1IiEvPT_S1_S1_iii_param_3];
	ld.param.u32 	%r54, [_Z7matMul1IiEvPT_S1_S1_iii_param_4];
	ld.param.u32 	%r52, [_Z7matMul1IiEvPT_S1_S1_iii_param_5];
	cvta.to.global.u64 	%rd1, %rd6;
	cvta.to.global.u64 	%rd2, %rd5;
	mov.u32 	%r55, %ntid.x;
	mov.u32 	%r56, %ctaid.x;
	mov.u32 	%r57, %tid.x;
	mad.lo.s32 	%r1, %r55, %r56, %r57;
	mov.u32 	%r58, %ntid.y;
	mov.u32 	%r59, %ctaid.y;
	mul.lo.s32 	%r2, %r58, %r59;
	mov.u32 	%r3, %tid.y;
	add.s32 	%r60, %r2, %r3;
	setp.ge.u32 	%p1, %r1, %r53;
	setp.ge.u32 	%p2, %r60, %r54;
	or.pred  	%p3, %p1, %p2;
	@%p3 bra 	$L__BB1_13;
	cvta.to.global.u64 	%rd7, %rd4;
	mad.lo.s32 	%r61, %r54, %r1, %r60;
	mul.wide.u32 	%rd8, %r61, 4;
	add.s64 	%rd3, %rd7, %rd8;
	mov.b32 	%r62, 0;
	st.global.u32 	[%rd3], %r62;
	setp.lt.s32 	%p4, %r52, 1;
	@%p4 bra 	$L__BB1_13;
	mul.lo.s32 	%r5, %r52, %r1;
	and.b32  	%r6, %r52, 7;
	setp.lt.u32 	%p5, %r52, 8;
	mov.b32 	%r143, 0;
	mov.u32 	%r146, %r143;
	@%p5 bra 	$L__BB1_5;
	and.b32  	%r146, %r52, 2147483640;
	neg.s32 	%r141, %r146;
	add.s32 	%r65, %r3, %r54;
	add.s32 	%r140, %r65, %r2;
	shl.b32 	%r10, %r54, 3;
	shl.b32 	%r66, %r54, 1;
	add.s32 	%r139, %r60, %r66;
	mad.lo.s32 	%r138, %r54, 3, %r60;
	shl.b32 	%r67, %r54, 2;
	add.s32 	%r137, %r60, %r67;
	mad.lo.s32 	%r136, %r54, 5, %r60;
	mad.lo.s32 	%r135, %r54, 6, %r60;
	mad.lo.s32 	%r134, %r54, 7, %r60;
	add.s32 	%r132, %r5, 3;
	mov.b32 	%r143, 0;
	mov.u32 	%r133, %r60;
$L__BB1_4:
	.pragma "nounroll";
	add.s32 	%r68, %r132, -3;
	mul.wide.u32 	%rd9, %r68, 4;
	add.s64 	%rd10, %rd2, %rd9;
	ld.global.u32 	%r69, [%rd10];
	mul.wide.u32 	%rd11, %r133, 4;
	add.s64 	%rd12, %rd1, %rd11;
	ld.global.u32 	%r70, [%rd12];
	mad.lo.s32 	%r71, %r70, %r69, %r143;
	st.global.u32 	[%rd3], %r71;
	add.s32 	%r72, %r132, -2;
	mul.wide.u32 	%rd13, %r72, 4;
	add.s64 	%rd14, %rd2, %rd13;
	ld.global.u32 	%r73, [%rd14];
	mul.wide.u32 	%rd15, %r140, 4;
	add.s64 	%rd16, %rd1, %rd15;
	ld.global.u32 	%r74, [%rd16];
	mad.lo.s32 	%r75, %r74, %r73, %r71;
	st.global.u32 	[%rd3], %r75;
	add.s32 	%r76, %r132, -1;
	mul.wide.u32 	%rd17, %r76, 4;
	add.s64 	%rd18, %rd2, %rd17;
	ld.global.u32 	%r77, [%rd18];
	mul.wide.u32 	%rd19, %r139, 4;
	add.s64 	%rd20, %rd1, %rd19;
	ld.global.u32 	%r78, [%rd20];
	mad.lo.s32 	%r79, %r78, %r77, %r75;
	st.global.u32 	[%rd3], %r79;
	add.s32 	%r80, %r132, 4;
	mul.wide.u32 	%rd21, %r132, 4;
	add.s64 	%rd22, %rd2, %rd21;
	ld.global.u32 	%r81, [%rd22];
	mul.wide.u32 	%rd23, %r138, 4;
	add.s64 	%rd24, %rd1, %rd23;
	ld.global.u32 	%r82, [%rd24];
	mad.lo.s32 	%r83, %r82, %r81, %r79;
	st.global.u32 	[%rd3], %r83;
	add.s32 	%r84, %r132, 1;
	mul.wide.u32 	%rd25, %r84, 4;
	add.s64 	%rd26, %rd2, %rd25;
	ld.global.u32 	%r85, [%rd26];
	mul.wide.u32 	%rd27, %r137, 4;
	add.s64 	%rd28, %rd1, %rd27;
	ld.global.u32 	%r86, [%rd28];
	mad.lo.s32 	%r87, %r86, %r85, %r83;
	st.global.u32 	[%rd3], %r87;
	add.s32 	%r88, %r132, 2;
	mul.wide.u32 	%rd29, %r88, 4;
	add.s64 	%rd30, %rd2, %rd29;
	ld.global.u32 	%r89, [%rd30];
	mul.wide.u32 	%rd31, %r136, 4;
	add.s64 	%rd32, %rd1, %rd31;
	ld.global.u32 	%r90, [%rd32];
	mad.lo.s32 	%r91, %r90, %r89, %r87;
	st.global.u32 	[%rd3], %r91;
	add.s32 	%r92, %r132, 3;
	mul.wide.u32 	%rd33, %r92, 4;
	add.s64 	%rd34, %rd2, %rd33;
	ld.global.u32 	%r93, [%rd34];
	mul.wide.u32 	%rd35, %r135, 4;
	add.s64 	%rd36, %rd1, %rd35;
	ld.global.u32 	%r94, [%rd36];
	mad.lo.s32 	%r95, %r94, %r93, %r91;
	st.global.u32 	[%rd3], %r95;
	mul.wide.u32 	%rd37, %r80, 4;
	add.s64 	%rd38, %rd2, %rd37;
	ld.global.u32 	%r96, [%rd38];
	mul.wide.u32 	%rd39, %r134, 4;
	add.s64 	%rd40, %rd1, %rd39;
	ld.global.u32 	%r97, [%rd40];
	mad.lo.s32 	%r143, %r97, %r96, %r95;
	st.global.u32 	[%rd3], %r143;
	add.s32 	%r141, %r141, 8;
	add.s32 	%r140, %r140, %r10;
	add.s32 	%r139, %r139, %r10;
	add.s32 	%r138, %r138, %r10;
	add.s32 	%r137, %r137, %r10;
	add.s32 	%r136, %r136, %r10;
	add.s32 	%r135, %r135, %r10;
	add.s32 	%r134, %r134, %r10;
	add.s32 	%r133, %r133, %r10;
	add.s32 	%r132, %r132, 8;
	setp.ne.s32 	%p6, %r141, 0;
	@%p6 bra 	$L__BB1_4;
$L__BB1_5:
	setp.eq.s32 	%p7, %r6, 0;
	@%p7 bra 	$L__BB1_13;
	and.b32  	%r42, %r52, 3;
	setp.lt.u32 	%p8, %r6, 4;
	@%p8 bra 	$L__BB1_8;
	add.s32 	%r98, %r146, %r5;
	mul.wide.u32 	%rd41, %r98, 4;
	add.s64 	%rd42, %rd2, %rd41;
	ld.global.u32 	%r99, [%rd42];
	mad.lo.s32 	%r100, %r146, %r54, %r60;
	mul.wide.u32 	%rd43, %r100, 4;
	add.s64 	%rd44, %rd1, %rd43;
	ld.global.u32 	%r101, [%rd44];
	mad.lo.s32 	%r102, %r101, %r99, %r143;
	st.global.u32 	[%rd3], %r102;
	add.s32 	%r103, %r98, 1;
	mul.wide.u32 	%rd45, %r103, 4;
	add.s64 	%rd46, %rd2, %rd45;
	ld.global.u32 	%r104, [%rd46];
	add.s32 	%r105, %r100, %r54;
	mul.wide.u32 	%rd47, %r105, 4;
	add.s64 	%rd48, %rd1, %rd47;
	ld.global.u32 	%r106, [%rd48];
	mad.lo.s32 	%r107, %r106, %r104, %r102;
	st.global.u32 	[%rd3], %r107;
	add.s32 	%r108, %r98, 2;
	mul.wide.u32 	%rd49, %r108, 4;
	add.s64 	%rd50, %rd2, %rd49;
	ld.global.u32 	%r109, [%rd50];
	add.s32 	%r110, %r105, %r54;
	mul.wide.u32 	%rd51, %r110, 4;
	add.s64 	%rd52, %rd1, %rd51;
	ld.global.u32 	%r111, [%rd52];
	mad.lo.s32 	%r112, %r111, %r109, %r107;
	st.global.u32 	[%rd3], %r112;
	add.s32 	%r113, %r98, 3;
	mul.wide.u32 	%rd53, %r113, 4;
	add.s64 	%rd54, %rd2, %rd53;
	ld.global.u32 	%r114, [%rd54];
	add.s32 	%r115, %r110, %r54;
	mul.wide.u32 	%rd55, %r115, 4;
	add.s64 	%rd56, %rd1, %rd55;
	ld.global.u32 	%r116, [%rd56];
	mad.lo.s32 	%r143, %r116, %r114, %r112;
	st.global.u32 	[%rd3], %r143;
	add.s32 	%r146, %r146, 4;
$L__BB1_8:
	setp.eq.s32 	%p9, %r42, 0;
	@%p9 bra 	$L__BB1_13;
	setp.eq.s32 	%p10, %r42, 1;
	@%p10 bra 	$L__BB1_11;
	add.s32 	%r117, %r146, %r5;
	mul.wide.u32 	%rd57, %r117, 4;
	add.s64 	%rd58, %rd2, %rd57;
	ld.global.u32 	%r118, [%rd58];
	mad.lo.s32 	%r119, %r146, %r54, %r60;
	mul.wide.u32 	%rd59, %r119, 4;
	add.s64 	%rd60, %rd1, %rd59;
	ld.global.u32 	%r120, [%rd60];
	mad.lo.s32 	%r121, %r120, %r118, %r143;
	st.global.u32 	[%rd3], %r121;
	add.s32 	%r122, %r117, 1;
	mul.wide.u32 	%rd61, %r122, 4;
	add.s64 	%rd62, %rd2, %rd61;
	ld.global.u32 	%r123, [%rd62];
	add.s32 	%r124, %r119, %r54;
	mul.wide.u32 	%rd63, %r124, 4;
	add.s64 	%rd64, %rd1, %rd63;
	ld.global.u32 	%r125, [%rd64];
	mad.lo.s32 	%r143, %r125, %r123, %r121;
	st.global.u32 	[%rd3], %r143;
	add.s32 	%r146, %r146, 2;
$L__BB1_11:
	and.b32  	%r126, %r52, 1;
	setp.eq.b32 	%p11, %r126, 1;
	not.pred 	%p12, %p11;
	@%p12 bra 	$L__BB1_13;
	add.s32 	%r127, %r146, %r5;
	mul.wide.u32 	%rd65, %r127, 4;
	add.s64 	%rd66, %rd2, %rd65;
	ld.global.u32 	%r128, [%rd66];
	mad.lo.s32 	%r129, %r146, %r54, %r60;
	mul.wide.u32 	%rd67, %r129, 4;
	add.s64 	%rd68, %rd1, %rd67;
	ld.global.u32 	%r130, [%rd68];
	mad.lo.s32 	%r131, %r130, %r128, %r143;
	st.global.u32 	[%rd3], %r131;
$L__BB1_13:
	ret;

}


// ===== COMPILED SASS (sm_100) =====

	.target	sm_100

	.elftype	@"ET_EXEC"


//--------------------- .note.nv.tkinfo           --------------------------
	.section	.note.nv.tkinfo,"",@"SHT_NOTE"
	.sectionflags	@"SHF_NOTE_NV_TKINFO"
	.tkinfo
        /*0018*/ 	.word	0x00000002
        /*0030*/ 	.string	""
        /*0030*/ 	.string	"ptxas"
        /*0030*/ 	.string	"Cuda compilation tools, release 13.0, V13.0.88"
        /*0030*/ 	.string	"Build cuda_13.0.r13.0/compiler.36424714_0"
        /*0030*/ 	.string	"-arch sm_100 -m 64 "



//--------------------- .note.nv.cuinfo           --------------------------
	.section	.note.nv.cuinfo,"",@"SHT_NOTE"
	.sectionflags	@"SHF_NOTE_NV_CUINFO"
        /*0018*/ 	.short	0x0002
        /*001a*/ 	.short	0x0064
        /*001c*/ 	.short	0x0082
	.zero		2


//--------------------- .nv.info                  --------------------------
	.section	.nv.info,"",@"SHT_CUDA_INFO"
	.align	4


	//----- nvinfo : EIATTR_REGCOUNT
	.align		4
        /*0000*/ 	.byte	0x04, 0x2f
        /*0002*/ 	.short	(.L_1 - .L_0)
	.align		4
.L_0:
        /*0004*/ 	.word	index@(_Z7matMul0IiEvPT_S1_S1_iii)
        /*0008*/ 	.word	0x00000020


	//----- nvinfo : EIATTR_FRAME_SIZE
	.align		4
.L_1:
        /*000c*/ 	.byte	0x04, 0x11
        /*000e*/ 	.short	(.L_3 - .L_2)
	.align		4
.L_2:
        /*0010*/ 	.word	index@(_Z7matMul0IiEvPT_S1_S1_iii)
        /*0014*/ 	.word	0x00000000


	//----- nvinfo : EIATTR_REGCOUNT
	.align		4
.L_3:
        /*0018*/ 	.byte	0x04, 0x2f
        /*001a*/ 	.short	(.L_5 - .L_4)
	.align		4
.L_4:
        /*001c*/ 	.word	index@(_Z7matMul1IiEvPT_S1_S1_iii)
        /*0020*/ 	.word	0x00000020


	//----- nvinfo : EIATTR_FRAME_SIZE
	.align		4
.L_5:
        /*0024*/ 	.byte	0x04, 0x11
        /*0026*/ 	.short	(.L_7 - .L_6)
	.align		4
.L_6:
        /*0028*/ 	.word	index@(_Z7matMul1IiEvPT_S1_S1_iii)
        /*002c*/ 	.word	0x00000000


	//----- nvinfo : EIATTR_MIN_STACK_SIZE
	.align		4
.L_7:
        /*0030*/ 	.byte	0x04, 0x12
        /*0032*/ 	.short	(.L_9 - .L_8)
	.align		4
.L_8:
        /*0034*/ 	.word	index@(_Z7matMul1IiEvPT_S1_S1_iii)
        /*0038*/ 	.word	0x00000000


	//----- nvinfo : EIATTR_MIN_STACK_SIZE
	.align		4
.L_9:
        /*003c*/ 	.byte	0x04, 0x12
        /*003e*/ 	.short	(.L_11 - .L_10)
	.align		4
.L_10:
        /*0040*/ 	.word	index@(_Z7matMul0IiEvPT_S1_S1_iii)
        /*0044*/ 	.word	0x00000000
.L_11:


//--------------------- .nv.compat                --------------------------
	.section	.nv.compat,"",@"SHT_CUDA_COMPAT_INFO"
	.align	4
        /*0000*/ 	.byte	0x02, 0x09, 0x00, 0x00, 0x02, 0x02, 0x01, 0x00, 0x02, 0x05, 0x05, 0x00, 0x03, 0x07, 0x01, 0x01
        /*0010*/ 	.byte	0x02, 0x03, 0x00, 0x00, 0x02, 0x06, 0x01, 0x00, 0x04, 0x0b, 0x08, 0x00, 0x09, 0x00, 0x00, 0x00
        /*0020*/ 	.byte	0x00, 0x00, 0x00, 0x00


//--------------------- .nv.info._Z7matMul1IiEvPT_S1_S1_iii --------------------------
	.section	.nv.info._Z7matMul1IiEvPT_S1_S1_iii,"",@"SHT_CUDA_INFO"
	.sectionflags	@""
	.align	4


	//----- nvinfo : EIATTR_CUDA_API_VERSION
	.align		4
        /*0000*/ 	.byte	0x04, 0x37
        /*0002*/ 	.short	(.L_13 - .L_12)
.L_12:
        /*0004*/ 	.word	0x00000082


	//----- nvinfo : EIATTR_KPARAM_INFO
	.align		4
.L_13:
        /*0008*/ 	.byte	0x04, 0x17
        /*000a*/ 	.short	(.L_15 - .L_14)
.L_14:
        /*000c*/ 	.word	0x00000000
        /*0010*/ 	.short	0x0005
        /*0012*/ 	.short	0x0020
        /*0014*/ 	.byte	0x00, 0xf0, 0x11, 0x00


	//----- nvinfo : EIATTR_KPARAM_INFO
	.align		4
.L_15:
        /*0018*/ 	.byte	0x04, 0x17
        /*001a*/ 	.short	(.L_17 - .L_16)
.L_16:
        /*001c*/ 	.word	0x00000000
        /*0020*/ 	.short	0x0004
        /*0022*/ 	.short	0x001c
        /*0024*/ 	.byte	0x00, 0xf0, 0x11, 0x00


	//----- nvinfo : EIATTR_KPARAM_INFO
	.align		4
.L_17:
        /*0028*/ 	.byte	0x04, 0x17
        /*002a*/ 	.short	(.L_19 - .L_18)
.L_18:
        /*002c*/ 	.word	0x00000000
        /*0030*/ 	.short	0x0003
        /*0032*/ 	.short	0x0018
        /*0034*/ 	.byte	0x00, 0xf0, 0x11, 0x00


	//----- nvinfo : EIATTR_KPARAM_INFO
	.align		4
.L_19:
        /*0038*/ 	.byte	0x04, 0x17
        /*003a*/ 	.short	(.L_21 - .L_20)
.L_20:
        /*003c*/ 	.word	0x00000000
        /*0040*/ 	.short	0x0002
        /*0042*/ 	.short	0x0010
        /*0044*/ 	.byte	0x00, 0xf5, 0x21, 0x00


	//----- nvinfo : EIATTR_KPARAM_INFO
	.align		4
.L_21:
        /*0048*/ 	.byte	0x04, 0x17
        /*004a*/ 	.short	(.L_23 - .L_22)
.L_22:
        /*004c*/ 	.word	0x00000000
        /*0050*/ 	.short	0x0001
        /*0052*/ 	.short	0x0008
        /*0054*/ 	.byte	0x00, 0xf5, 0x21, 0x00


	//----- nvinfo : EIATTR_KPARAM_INFO
	.align		4
.L_23:
        /*0058*/ 	.byte	0x04, 0x17
        /*005a*/ 	.short	(.L_25 - .L_24)
.L_24:
        /*005c*/ 	.word	0x00000000
        /*0060*/ 	.short	0x0000
        /*0062*/ 	.short	0x0000
        /*0064*/ 	.byte	0x00, 0xf5, 0x21, 0x00


	//----- nvinfo : EIATTR_SPARSE_MMA_MASK
	.align		4
.L_25:
        /*0068*/ 	.byte	0x03, 0x50
        /*006a*/ 	.short	0x0000


	//----- nvinfo : EIATTR_MAXREG_COUNT
	.align		4
        /*006c*/ 	.byte	0x03, 0x1b
        /*006e*/ 	.short	0x00ff


	//----- nvinfo : EIATTR_MERCURY_ISA_VERSION
	.align		4
        /*0070*/ 	.byte	0x03, 0x5f
        /*0072*/ 	.short	0x0101


	//----- nvinfo : EIATTR_VRC_CTA_INIT_COUNT
	.align		4
        /*0074*/ 	.byte	0x02, 0x4a
	.zero		1
	.zero		1


	//----- nvinfo : EIATTR_EXIT_INSTR_OFFSETS
	.align		4
        /*0078*/ 	.byte	0x04, 0x1c
        /*007a*/ 	.short	(.L_27 - .L_26)


	//   ....[0]....
.L_26:
        /*007c*/ 	.word	0x000000d0


	//   ....[1]....
        /*0080*/ 	.word	0x00000150


	//   ....[2]....
        /*0084*/ 	.word	0x000006d0


	//   ....[3]....
        /*0088*/ 	.word	0x00000950


	//   ....[4]....
        /*008c*/ 	.word	0x00000ad0


	//   ....[5]....
        /*0090*/ 	.word	0x00000b80


	//----- nvinfo : EIATTR_CBANK_PARAM_SIZE
	.align		4
.L_27:
        /*0094*/ 	.byte	0x03, 0x19
        /*0096*/ 	.short	0x0024


	//----- nvinfo : EIATTR_PARAM_CBANK
	.align		4
        /*0098*/ 	.byte	0x04, 0x0a
        /*009a*/ 	.short	(.L_29 - .L_28)
	.align		4
.L_28:
        /*009c*/ 	.word	index@(.nv.constant0._Z7matMul1IiEvPT_S1_S1_iii)
        /*00a0*/ 	.short	0x0380
        /*00a2*/ 	.short	0x0024


	//----- nvinfo : EIATTR_SW_WAR
	.align		4
.L_29:
        /*00a4*/ 	.byte	0x04, 0x36
        /*00a6*/ 	.short	(.L_31 - .L_30)
.L_30:
        /*00a8*/ 	.word	0x00000008
.L_31:


//--------------------- .nv.info._Z7matMul0IiEvPT_S1_S1_iii --------------------------
	.section	.nv.info._Z7matMul0IiEvPT_S1_S1_iii,"",@"SHT_CUDA_INFO"
	.sectionflags	@""
	.align	4


	//----- nvinfo : EIATTR_CUDA_API_VERSION
	.align		4
        /*0000*/ 	.byte	0x04, 0x37
        /*0002*/ 	.short	(.L_33 - .L_32)
.L_32:
        /*0004*/ 	.word	0x00000082


	//----- nvinfo : EIATTR_KPARAM_INFO
	.align		4
.L_33:
        /*0008*/ 	.byte	0x04, 0x17
        /*000a*/ 	.short	(.L_35 - .L_34)
.L_34:
        /*000c*/ 	.word	0x00000000
        /*0010*/ 	.short	0x0005
        /*0012*/ 	.short	0x0020
        /*0014*/ 	.byte	0x00, 0xf0, 0x11, 0x00


	//----- nvinfo : EIATTR_KPARAM_INFO
	.align		4
.L_35:
        /*0018*/ 	.byte	0x04, 0x17
        /*001a*/ 	.short	(.L_37 - .L_36)
.L_36:
        /*001c*/ 	.word	0x00000000
        /*0020*/ 	.short	0x0004
        /*0022*/ 	.short	0x001c
        /*0024*/ 	.byte	0x00, 0xf0, 0x11, 0x00


	//----- nvinfo : EIATTR_KPARAM_INFO
	.align		4
.L_37:
        /*0028*/ 	.byte	0x04, 0x17
        /*002a*/ 	.short	(.L_39 - .L_38)
.L_38:
        /*002c*/ 	.word	0x00000000
        /*0030*/ 	.short	0x0003
        /*0032*/ 	.short	0x0018
        /*0034*/ 	.byte	0x00, 0xf0, 0x11, 0x00


	//----- nvinfo : EIATTR_KPARAM_INFO
	.align		4
.L_39:
        /*0038*/ 	.byte	0x04, 0x17
        /*003a*/ 	.short	(.L_41 - .L_40)
.L_40:
        /*003c*/ 	.word	0x00000000
        /*0040*/ 	.short	0x0002
        /*0042*/ 	.short	0x0010
        /*0044*/ 	.byte	0x00, 0xf5, 0x21, 0x00


	//----- nvinfo : EIATTR_KPARAM_INFO
	.align		4
.L_41:
        /*0048*/ 	.byte	0x04, 0x17
        /*004a*/ 	.short	(.L_43 - .L_42)
.L_42:
        /*004c*/ 	.word	0x00000000
        /*0050*/ 	.short	0x0001
        /*0052*/ 	.short	0x0008
        /*0054*/ 	.byte	0x00, 0xf5, 0x21, 0x00


	//----- nvinfo : EIATTR_KPARAM_INFO
	.align		4
.L_43:
        /*0058*/ 	.byte	0x04, 0x17
        /*005a*/ 	.short	(.L_45 - .L_44)
.L_44:
        /*005c*/ 	.word	0x00000000
        /*0060*/ 	.short	0x0000
        /*0062*/ 	.short	0x0000
        /*0064*/ 	.byte	0x00, 0xf5, 0x21, 0x00


	//----- nvinfo : EIATTR_SPARSE_MMA_MASK
	.align		4
.L_45:
        /*0068*/ 	.byte	0x03, 0x50
        /*006a*/ 	.short	0x0000


	//----- nvinfo : EIATTR_MAXREG_COUNT
	.align		4
        /*006c*/ 	.byte	0x03, 0x1b
        /*006e*/ 	.short	0x00ff


	//----- nvinfo : EIATTR_MERCURY_ISA_VERSION
	.align		4
        /*0070*/ 	.byte	0x03, 0x5f
        /*0072*/ 	.short	0x0101


	//----- nvinfo : EIATTR_VRC_CTA_INIT_COUNT
	.align		4
        /*0074*/ 	.byte	0x02, 0x4a
	.zero		1
	.zero		1


	//----- nvinfo : EIATTR_EXIT_INSTR_OFFSETS
	.align		4
        /*0078*/ 	.byte	0x04, 0x1c
        /*007a*/ 	.short	(.L_47 - .L_46)


	//   ....[0]....
.L_46:
        /*007c*/ 	.word	0x000000b0


	//   ....[1]....
        /*0080*/ 	.word	0x00000630


	//   ....[2]....
        /*0084*/ 	.word	0x000008b0


	//   ....[3]....
        /*0088*/ 	.word	0x00000a30


	//   ....[4]....
        /*008c*/ 	.word	0x00000ae0


	//----- nvinfo : EIATTR_CBANK_PARAM_SIZE
	.align		4
.L_47:
        /*0090*/ 	.byte	0x03, 0x19
        /*0092*/ 	.short	0x0024


	//----- nvinfo : EIATTR_PARAM_CBANK
	.align		4
        /*0094*/ 	.byte	0x04, 0x0a
        /*0096*/ 	.short	(.L_49 - .L_48)
	.align		4
.L_48:
        /*0098*/ 	.word	index@(.nv.constant0._Z7matMul0IiEvPT_S1_S1_iii)
        /*009c*/ 	.short	0x0380
        /*009e*/ 	.short	0x0024


	//----- nvinfo : EIATTR_SW_WAR
	.align		4
.L_49:
        /*00a0*/ 	.byte	0x04, 0x36
        /*00a2*/ 	.short	(.L_51 - .L_50)
.L_50:
        /*00a4*/ 	.word	0x00000008
.L_51:


//--------------------- .nv.callgraph             --------------------------
	.section	.nv.callgraph,"",@"SHT_CUDA_CALLGRAPH"
	.align	4
	.sectionentsize	8
	.align		4
        /*0000*/ 	.word	0x00000000
	.align		4
        /*0004*/ 	.word	0xffffffff
	.align		4
        /*0008*/ 	.word	0x00000000
	.align		4
        /*000c*/ 	.word	0xfffffffe
	.align		4
        /*0010*/ 	.word	0x00000000
	.align		4
        /*0014*/ 	.word	0xfffffffd
	.align		4
        /*0018*/ 	.word	0x00000000
	.align		4
        /*001c*/ 	.word	0xfffffffc


//--------------------- .text._Z7matMul1IiEvPT_S1_S1_iii --------------------------
	.section	.text._Z7matMul1IiEvPT_S1_S1_iii,"ax",@progbits
	.align	128
        .global         _Z7matMul1IiEvPT_S1_S1_iii
        .type           _Z7matMul1IiEvPT_S1_S1_iii,@function
        .size           _Z7matMul1IiEvPT_S1_S1_iii,(.L_x_10 - _Z7matMul1IiEvPT_S1_S1_iii)
        .other          _Z7matMul1IiEvPT_S1_S1_iii,@"STO_CUDA_ENTRY STV_DEFAULT"
_Z7matMul1IiEvPT_S1_S1_iii:
.text._Z7matMul1IiEvPT_S1_S1_iii:
[----:B------:R-:W-:Y:S01]  /*0000*/  LDC R1, c[0x0][0x37c] ;  /* 0x0000df00ff017b82 */ /* 0x000fe20000000800 */
[----:B------:R-:W0:Y:S07]  /*0010*/  S2R R6, SR_TID.Y ;  /* 0x0000000000067919 */ /* 0x000e2e0000002200 */
[----:B------:R-:W1:Y:S01]  /*0020*/  S2UR UR5, SR_CTAID.Y ;  /* 0x00000000000579c3 */ /* 0x000e620000002600 */
[----:B------:R-:W2:Y:S01]  /*0030*/  LDCU UR6, c[0x0][0x360] ;  /* 0x00006c00ff0677ac */ /* 0x000ea20008000800 */
[----:B------:R-:W2:Y:S01]  /*0040*/  S2R R3, SR_CTAID.X ;  /* 0x0000000000037919 */ /* 0x000ea20000002500 */
[----:B------:R-:W1:Y:S01]  /*0050*/  LDCU UR4, c[0x0][0x364] ;  /* 0x00006c80ff0477ac */ /* 0x000e620008000800 */
[----:B------:R-:W2:Y:S04]  /*0060*/  S2R R2, SR_TID.X ;  /* 0x0000000000027919 */ /* 0x000ea80000002100 */
[----:B------:R-:W3:Y:S01]  /*0070*/  LDC.64 R4, c[0x0][0x398] ;  /* 0x0000e600ff047b82 */ /* 0x000ee20000000a00 */
[----:B-1----:R-:W-:-:S06]  /*0080*/  UIMAD UR4, UR4, UR5, URZ ;  /* 0x00000005040472a4 */ /* 0x002fcc000f8e02ff */
[----:B0-----:R-:W-:-:S04]  /*0090*/  IADD3 R0, PT, PT, R6, UR4, RZ ;  /* 0x0000000406007c10 */ /* 0x001fc8000fffe0ff */
[----:B---3--:R-:W-:Y:S01]  /*00a0*/  ISETP.GE.U32.AND P0, PT, R0, R5, PT ;  /* 0x000000050000720c */ /* 0x008fe20003f06070 */
[----:B--2---:R-:W-:-:S05]  /*00b0*/  IMAD R3, R3, UR6, R2 ;  /* 0x0000000603037c24 */ /* 0x004fca000f8e0202 */
[----:B------:R-:W-:-:S13]  /*00c0*/  ISETP.GE.U32.OR P0, PT, R3, R4, P0 ;  /* 0x000000040300720c */ /* 0x000fda0000706470 */
[----:B------:R-:W-:Y:S05]  /*00d0*/  @P0 EXIT ;  /* 0x000000000000094d */ /* 0x000fea0003800000 */
[----:B------:R-:W0:Y:S01]  /*00e0*/  LDC R2, c[0x0][0x3a0] ;  /* 0x0000e800ff027b82 */ /* 0x000e220000000800 */
[----:B------:R-:W1:Y:S01]  /*00f0*/  LDCU.64 UR6, c[0x0][0x358] ;  /* 0x00006b00ff0677ac */ /* 0x000e620008000a00 */
[----:B------:R-:W-:-:S06]  /*0100*/  IMAD R7, R3, R5, R0 ;  /* 0x0000000503077224 */ /* 0x000fcc00078e0200 */
[----:B------:R-:W2:Y:S01]  /*0110*/  LDC.64 R14, c[0x0][0x390] ;  /* 0x0000e400ff0e7b82 */ /* 0x000ea20000000a00 */
[----:B0-----:R-:W-:Y:S01]  /*0120*/  ISETP.GE.AND P0, PT, R2, 0x1, PT ;  /* 0x000000010200780c */ /* 0x001fe20003f06270 */
[----:B--2---:R-:W-:-:S05]  /*0130*/  IMAD.WIDE.U32 R14, R7, 0x4, R14 ;  /* 0x00000004070e7825 */ /* 0x004fca00078e000e */
[----:B-1----:R0:W-:Y:S07]  /*0140*/  STG.E desc[UR6][R14.64], RZ ;  /* 0x000000ff0e007986 */ /* 0x0021ee000c101906 */
[----:B------:R-:W-:Y:S05]  /*0150*/  @!P0 EXIT ;  /* 0x000000000000894d */ /* 0x000fea0003800000 */
[C---:B------:R-:W-:Y:S01]  /*0160*/  ISETP.GE.U32.AND P1, PT, R2.reuse, 0x8, PT ;  /* 0x000000080200780c */ /* 0x040fe20003f26070 */
[----:B------:R-:W-:Y:S01]  /*0170*/  HFMA2 R29, -RZ, RZ, 0, 0 ;  /* 0x00000000ff1d7431 */ /* 0x000fe200000001ff */
[----:B------:R-:W-:Y:S02]  /*0180*/  LOP3.LUT R4, R2, 0x7, RZ, 0xc0, !PT ;  /* 0x0000000702047812 */ /* 0x000fe400078ec0ff */
[----:B------:R-:W-:Y:S02]  /*0190*/  MOV R7, RZ ;  /* 0x000000ff00077202 */ /* 0x000fe40000000f00 */
[----:B------:R-:W-:-:S07]  /*01a0*/  ISETP.NE.AND P0, PT, R4, RZ, PT ;  /* 0x000000ff0400720c */ /* 0x000fce0003f05270 */
[----:B------:R-:W-:Y:S06]  /*01b0*/  @!P1 BRA `(.L_x_0) ;  /* 0x0000000400449947 */ /* 0x000fec0003800000 */
[----:B------:R-:W-:Y:S01]  /*01c0*/  LOP3.LUT R7, R2, 0x7ffffff8, RZ, 0xc0, !PT ;  /* 0x7ffffff802077812 */ /* 0x000fe200078ec0ff */
[C---:B------:R-:W-:Y:S01]  /*01d0*/  IMAD R10, R5.reuse, 0x3, R0 ;  /* 0x00000003050a7824 */ /* 0x040fe200078e0200 */
[C---:B------:R-:W-:Y:S01]  /*01e0*/  IADD3 R25, PT, PT, R5.reuse, UR4, R6 ;  /* 0x0000000405197c10 */ /* 0x040fe2000fffe006 */
[C-C-:B------:R-:W-:Y:S01]  /*01f0*/  IMAD R9, R5.reuse, 0x5, R0.reuse ;  /* 0x0000000505097824 */ /* 0x140fe200078e0200 */
[CC--:B------:R-:W-:Y:S01]  /*0200*/  LEA R8, R5.reuse, R0.reuse, 0x1 ;  /* 0x0000000005087211 */ /* 0x0c0fe200078e08ff */
[C-C-:B------:R-:W-:Y:S01]  /*0210*/  IMAD R11, R5.reuse, 0x6, R0.reuse ;  /* 0x00000006050b7824 */ /* 0x140fe200078e0200 */
[C---:B------:R-:W-:Y:S01]  /*0220*/  LEA R12, R5.reuse, R0, 0x2 ;  /* 0x00000000050c7211 */ /* 0x040fe200078e10ff */
[----:B------:R-:W-:Y:S01]  /*0230*/  IMAD R13, R5, 0x7, R0 ;  /* 0x00000007050d7824 */ /* 0x000fe200078e0200 */
[----:B------:R-:W-:Y:S01]  /*0240*/  MOV R29, RZ ;  /* 0x000000ff001d7202 */ /* 0x000fe20000000f00 */
[----:B------:R-:W-:Y:S01]  /*0250*/  IMAD R27, R3, R2, 0x3 ;  /* 0x00000003031b7424 */ /* 0x000fe200078e0202 */
[----:B------:R-:W-:-:S02]  /*0260*/  MOV R24, R0 ;  /* 0x0000000000187202 */ /* 0x000fc40000000f00 */
[----:B------:R-:W-:-:S07]  /*0270*/  IADD3 R6, PT, PT, -R7, RZ, RZ ;  /* 0x000000ff07067210 */ /* 0x000fce0007ffe1ff */
.L_x_1:
[----:B-1----:R-:W1:Y:S01]  /*0280*/  LDC.64 R18, c[0x0][0x380] ;  /* 0x0000e000ff127b82 */ /* 0x002e620000000a00 */
[----:B------:R-:W-:-:S07]  /*0290*/  IADD3 R21, PT, PT, R27, -0x3, RZ ;  /* 0xfffffffd1b157810 */ /* 0x000fce0007ffe0ff */
[----:B------:R-:W2:Y:S01]  /*02a0*/  LDC.64 R16, c[0x0][0x388] ;  /* 0x0000e200ff107b82 */ /* 0x000ea20000000a00 */
[----:B-1----:R-:W-:-:S06]  /*02b0*/  IMAD.WIDE.U32 R20, R21, 0x4, R18 ;  /* 0x0000000415147825 */ /* 0x002fcc00078e0012 */
[----:B------:R-:W3:Y:S01]  /*02c0*/  LDG.E R20, desc[UR6][R20.64] ;  /* 0x0000000614147981 */ /* 0x000ee2000c1e1900 */
[----:B--2---:R-:W-:-:S06]  /*02d0*/  IMAD.WIDE.U32 R22, R24, 0x4, R16 ;  /* 0x0000000418167825 */ /* 0x004fcc00078e0010 */
[----:B------:R-:W3:Y:S01]  /*02e0*/  LDG.E R22, desc[UR6][R22.64] ;  /* 0x0000000616167981 */ /* 0x000ee2000c1e1900 */
[----:B------:R-:W-:Y:S01]  /*02f0*/  IADD3 R28, PT, PT, R27, -0x2, RZ ;  /* 0xfffffffe1b1c7810 */ /* 0x000fe20007ffe0ff */
[----:B---3--:R-:W-:-:S04]  /*0300*/  IMAD R26, R20, R22, R29 ;  /* 0x00000016141a7224 */ /* 0x008fc800078e021d */
[----:B------:R-:W-:Y:S01]  /*0310*/  IMAD.WIDE.U32 R20, R28, 0x4, R18 ;  /* 0x000000041c147825 */ /* 0x000fe200078e0012 */
[----:B------:R1:W-:Y:S03]  /*0320*/  STG.E desc[UR6][R14.64], R26 ;  /* 0x0000001a0e007986 */ /* 0x0003e6000c101906 */
[----:B------:R-:W-:Y:S02]  /*0330*/  IMAD.WIDE.U32 R28, R25, 0x4, R16 ;  /* 0x00000004191c7825 */ /* 0x000fe400078e0010 */
[----:B------:R-:W1:Y:S04]  /*0340*/  LDG.E R21, desc[UR6][R20.64] ;  /* 0x0000000614157981 */ /* 0x000e68000c1e1900 */
[----:B------:R-:W1:Y:S01]  /*0350*/  LDG.E R28, desc[UR6][R28.64] ;  /* 0x000000061c1c7981 */ /* 0x000e62000c1e1900 */
[----:B------:R-:W-:Y:S01]  /*0360*/  IADD3 R23, PT, PT, R27, -0x1, RZ ;  /* 0xffffffff1b177810 */ /* 0x000fe20007ffe0ff */
[----:B-1----:R-:W-:-:S04]  /*0370*/  IMAD R26, R21, R28, R26 ;  /* 0x0000001c151a7224 */ /* 0x002fc800078e021a */
[----:B------:R-:W-:Y:S01]  /*0380*/  IMAD.WIDE.U32 R20, R23, 0x4, R18 ;  /* 0x0000000417147825 */ /* 0x000fe200078e0012 */
[----:B------:R1:W-:Y:S03]  /*0390*/  STG.E desc[UR6][R14.64], R26 ;  /* 0x0000001a0e007986 */ /* 0x0003e6000c101906 */
[--C-:B------:R-:W-:Y:S02]  /*03a0*/  IMAD.WIDE.U32 R22, R8, 0x4, R16.reuse ;  /* 0x0000000408167825 */ /* 0x100fe400078e0010 */
[----:B------:R-:W1:Y:S04]  /*03b0*/  LDG.E R21, desc[UR6][R20.64] ;  /* 0x0000000614157981 */ /* 0x000e68000c1e1900 */
[----:B------:R-:W1:Y:S01]  /*03c0*/  LDG.E R22, desc[UR6][R22.64] ;  /* 0x0000000616167981 */ /* 0x000e62000c1e1900 */
[----:B------:R-:W-:-:S04]  /*03d0*/  IMAD.WIDE.U32 R28, R10, 0x4, R16 ;  /* 0x000000040a1c7825 */ /* 0x000fc800078e0010 */
[----:B-1----:R-:W-:Y:S02]  /*03e0*/  IMAD R26, R21, R22, R26 ;  /* 0x00000016151a7224 */ /* 0x002fe400078e021a */
[----:B------:R-:W-:-:S03]  /*03f0*/  IMAD.WIDE.U32 R20, R27, 0x4, R18 ;  /* 0x000000041b147825 */ /* 0x000fc600078e0012 */
[----:B------:R1:W-:Y:S04]  /*0400*/  STG.E desc[UR6][R14.64], R26 ;  /* 0x0000001a0e007986 */ /* 0x0003e8000c101906 */
[----:B------:R-:W1:Y:S04]  /*0410*/  LDG.E R21, desc[UR6][R20.64] ;  /* 0x0000000614157981 */ /* 0x000e68000c1e1900 */
[----:B------:R-:W1:Y:S01]  /*0420*/  LDG.E R28, desc[UR6][R28.64] ;  /* 0x000000061c1c7981 */ /* 0x000e62000c1e1900 */
[----:B------:R-:W-:Y:S01]  /*0430*/  IADD3 R23, PT, PT, R27, 0x1, RZ ;  /* 0x000000011b177810 */ /* 0x000fe20007ffe0ff */
[----:B-1----:R-:W-:-:S04]  /*0440*/  IMAD R26, R21, R28, R26 ;  /* 0x0000001c151a7224 */ /* 0x002fc800078e021a */
[----:B------:R-:W-:Y:S01]  /*0450*/  IMAD.WIDE.U32 R20, R23, 0x4, R18 ;  /* 0x0000000417147825 */ /* 0x000fe200078e0012 */
[----:B------:R1:W-:Y:S03]  /*0460*/  STG.E desc[UR6][R14.64], R26 ;  /* 0x0000001a0e007986 */ /* 0x0003e6000c101906 */
[----:B------:R-:W-:Y:S02]  /*0470*/  IMAD.WIDE.U32 R22, R12, 0x4, R16 ;  /* 0x000000040c167825 */ /* 0x000fe400078e0010 */
[----:B------:R-:W2:Y:S04]  /*0480*/  LDG.E R21, desc[UR6][R20.64] ;  /* 0x0000000614157981 */ /* 0x000ea8000c1e1900 */
[----:B------:R-:W2:Y:S01]  /*0490*/  LDG.E R23, desc[UR6][R22.64] ;  /* 0x0000000616177981 */ /* 0x000ea2000c1e1900 */
[----:B------:R-:W-:Y:S01]  /*04a0*/  IADD3 R29, PT, PT, R27, 0x2, RZ ;  /* 0x000000021b1d7810 */ /* 0x000fe20007ffe0ff */
[----:B--2---:R-:W-:-:S04]  /*04b0*/  IMAD R23, R21, R23, R26 ;  /* 0x0000001715177224 */ /* 0x004fc800078e021a */
[----:B------:R-:W-:Y:S01]  /*04c0*/  IMAD.WIDE.U32 R20, R29, 0x4, R18 ;  /* 0x000000041d147825 */ /* 0x000fe200078e0012 */
[----:B------:R2:W-:Y:S03]  /*04d0*/  STG.E desc[UR6][R14.64], R23 ;  /* 0x000000170e007986 */ /* 0x0005e6000c101906 */
[----:B------:R-:W-:Y:S02]  /*04e0*/  IMAD.WIDE.U32 R28, R9, 0x4, R16 ;  /* 0x00000004091c7825 */ /* 0x000fe400078e0010 */
[----:B------:R-:W1:Y:S04]  /*04f0*/  LDG.E R20, desc[UR6][R20.64] ;  /* 0x0000000614147981 */ /* 0x000e68000c1e1900 */
[----:B------:R3:W1:Y:S01]  /*0500*/  LDG.E R28, desc[UR6][R28.64] ;  /* 0x000000061c1c7981 */ /* 0x000662000c1e1900 */
[----:B------:R-:W-:-:S02]  /*0510*/  IADD3 R22, PT, PT, R27, 0x4, RZ ;  /* 0x000000041b167810 */ /* 0x000fc40007ffe0ff */
[----:B---3--:R-:W-:Y:S01]  /*0520*/  IADD3 R29, PT, PT, R27, 0x3, RZ ;  /* 0x000000031b1d7810 */ /* 0x008fe20007ffe0ff */
[----:B-1----:R-:W-:-:S04]  /*0530*/  IMAD R26, R20, R28, R23 ;  /* 0x0000001c141a7224 */ /* 0x002fc800078e0217 */
[--C-:B------:R-:W-:Y:S01]  /*0540*/  IMAD.WIDE.U32 R20, R29, 0x4, R18.reuse ;  /* 0x000000041d147825 */ /* 0x100fe200078e0012 */
[----:B------:R1:W-:Y:S03]  /*0550*/  STG.E desc[UR6][R14.64], R26 ;  /* 0x0000001a0e007986 */ /* 0x0003e6000c101906 */
[----:B------:R-:W-:Y:S02]  /*0560*/  IMAD.WIDE.U32 R18, R22, 0x4, R18 ;  /* 0x0000000416127825 */ /* 0x000fe400078e0012 */
[----:B------:R-:W3:Y:S02]  /*0570*/  LDG.E R21, desc[UR6][R20.64] ;  /* 0x0000000614157981 */ /* 0x000ee4000c1e1900 */
[----:B--2---:R-:W-:-:S06]  /*0580*/  IMAD.WIDE.U32 R22, R11, 0x4, R16 ;  /* 0x000000040b167825 */ /* 0x004fcc00078e0010 */
[----:B------:R-:W3:Y:S01]  /*0590*/  LDG.E R22, desc[UR6][R22.64] ;  /* 0x0000000616167981 */ /* 0x000ee2000c1e1900 */
[----:B------:R-:W-:Y:S01]  /*05a0*/  IMAD.WIDE.U32 R16, R13, 0x4, R16 ;  /* 0x000000040d107825 */ /* 0x000fe200078e0010 */
[----:B------:R-:W-:-:S03]  /*05b0*/  IADD3 R6, PT, PT, R6, 0x8, RZ ;  /* 0x0000000806067810 */ /* 0x000fc60007ffe0ff */
[----:B---3--:R-:W-:-:S05]  /*05c0*/  IMAD R21, R21, R22, R26 ;  /* 0x0000001615157224 */ /* 0x008fca00078e021a */
[----:B------:R1:W-:Y:S04]  /*05d0*/  STG.E desc[UR6][R14.64], R21 ;  /* 0x000000150e007986 */ /* 0x0003e8000c101906 */
[----:B------:R-:W2:Y:S04]  /*05e0*/  LDG.E R18, desc[UR6][R18.64] ;  /* 0x0000000612127981 */ /* 0x000ea8000c1e1900 */
[----:B------:R-:W2:Y:S01]  /*05f0*/  LDG.E R16, desc[UR6][R16.64] ;  /* 0x0000000610107981 */ /* 0x000ea2000c1e1900 */
[----:B------:R-:W-:Y:S02]  /*0600*/  ISETP.NE.AND P1, PT, R6, RZ, PT ;  /* 0x000000ff0600720c */ /* 0x000fe40003f25270 */
[----:B------:R-:W-:-:S02]  /*0610*/  IADD3 R27, PT, PT, R27, 0x8, RZ ;  /* 0x000000081b1b7810 */ /* 0x000fc40007ffe0ff */
[C---:B------:R-:W-:Y:S02]  /*0620*/  LEA R25, R5.reuse, R25, 0x3 ;  /* 0x0000001905197211 */ /* 0x040fe400078e18ff */
[C---:B------:R-:W-:Y:S02]  /*0630*/  LEA R8, R5.reuse, R8, 0x3 ;  /* 0x0000000805087211 */ /* 0x040fe400078e18ff */
[C---:B------:R-:W-:Y:S02]  /*0640*/  LEA R10, R5.reuse, R10, 0x3 ;  /* 0x0000000a050a7211 */ /* 0x040fe400078e18ff */
[C---:B------:R-:W-:Y:S02]  /*0650*/  LEA R12, R5.reuse, R12, 0x3 ;  /* 0x0000000c050c7211 */ /* 0x040fe400078e18ff */
[C---:B------:R-:W-:Y:S02]  /*0660*/  LEA R9, R5.reuse, R9, 0x3 ;  /* 0x0000000905097211 */ /* 0x040fe400078e18ff */
[----:B------:R-:W-:-:S02]  /*0670*/  LEA R11, R5, R11, 0x3 ;  /* 0x0000000b050b7211 */ /* 0x000fc400078e18ff */
[C---:B------:R-:W-:Y:S02]  /*0680*/  LEA R13, R5.reuse, R13, 0x3 ;  /* 0x0000000d050d7211 */ /* 0x040fe400078e18ff */
[----:B------:R-:W-:Y:S01]  /*0690*/  LEA R24, R5, R24, 0x3 ;  /* 0x0000001805187211 */ /* 0x000fe200078e18ff */
[----:B--2---:R-:W-:-:S05]  /*06a0*/  IMAD R29, R18, R16, R21 ;  /* 0x00000010121d7224 */ /* 0x004fca00078e0215 */
[----:B------:R1:W-:Y:S01]  /*06b0*/  STG.E desc[UR6][R14.64], R29 ;  /* 0x0000001d0e007986 */ /* 0x0003e2000c101906 */
[----:B------:R-:W-:Y:S05]  /*06c0*/  @P1 BRA `(.L_x_1) ;  /* 0xfffffff800ec1947 */ /* 0x000fea000383ffff */
.L_x_0:
[----:B------:R-:W-:Y:S05]  /*06d0*/  @!P0 EXIT ;  /* 0x000000000000894d */ /* 0x000fea0003800000 */
[----:B------:R-:W-:Y:S02]  /*06e0*/  ISETP.GE.U32.AND P0, PT, R4, 0x4, PT ;  /* 0x000000040400780c */ /* 0x000fe40003f06070 */
[----:B------:R-:W-:-:S04]  /*06f0*/  LOP3.LUT R6, R2, 0x3, RZ, 0xc0, !PT ;  /* 0x0000000302067812 */ /* 0x000fc800078ec0ff */
[----:B------:R-:W-:-:S07]  /*0700*/  ISETP.NE.AND P1, PT, R6, RZ, PT ;  /* 0x000000ff0600720c */ /* 0x000fce0003f25270 */
[----:B------:R-:W-:Y:S06]  /*0710*/  @!P0 BRA `(.L_x_2) ;  /* 0x00000000008c8947 */ /* 0x000fec0003800000 */
[----:B------:R-:W1:Y:S01]  /*0720*/  LDC.64 R10, c[0x0][0x380] ;  /* 0x0000e000ff0a7b82 */ /* 0x000e620000000a00 */
[----:B------:R-:W-:Y:S02]  /*0730*/  IMAD R17, R3, R2, R7 ;  /* 0x0000000203117224 */ /* 0x000fe400078e0207 */
[----:B------:R-:W-:-:S05]  /*0740*/  IMAD R4, R7, R5, R0 ;  /* 0x0000000507047224 */ /* 0x000fca00078e0200 */
[----:B------:R-:W2:Y:S01]  /*0750*/  LDC.64 R8, c[0x0][0x388] ;  /* 0x0000e200ff087b82 */ /* 0x000ea20000000a00 */
[----:B-1----:R-:W-:-:S06]  /*0760*/  IMAD.WIDE.U32 R20, R17, 0x4, R10 ;  /* 0x0000000411147825 */ /* 0x002fcc00078e000a */
[----:B------:R-:W3:Y:S01]  /*0770*/  LDG.E R20, desc[UR6][R20.64] ;  /* 0x0000000614147981 */ /* 0x000ee2000c1e1900 */
[----:B--2---:R-:W-:-:S06]  /*0780*/  IMAD.WIDE.U32 R12, R4, 0x4, R8 ;  /* 0x00000004040c7825 */ /* 0x004fcc00078e0008 */
[----:B------:R-:W3:Y:S01]  /*0790*/  LDG.E R12, desc[UR6][R12.64] ;  /* 0x000000060c0c7981 */ /* 0x000ee2000c1e1900 */
[----:B------:R-:W-:Y:S02]  /*07a0*/  IADD3 R23, PT, PT, R17, 0x1, RZ ;  /* 0x0000000111177810 */ /* 0x000fe40007ffe0ff */
[----:B------:R-:W-:-:S03]  /*07b0*/  IADD3 R4, PT, PT, R4, R5, RZ ;  /* 0x0000000504047210 */ /* 0x000fc60007ffe0ff */
[----:B------:R-:W-:-:S04]  /*07c0*/  IMAD.WIDE.U32 R22, R23, 0x4, R10 ;  /* 0x0000000417167825 */ /* 0x000fc800078e000a */
[----:B------:R-:W-:-:S04]  /*07d0*/  IMAD.WIDE.U32 R18, R4, 0x4, R8 ;  /* 0x0000000404127825 */ /* 0x000fc800078e0008 */
[----:B---3--:R-:W-:-:S05]  /*07e0*/  IMAD R29, R20, R12, R29 ;  /* 0x0000000c141d7224 */ /* 0x008fca00078e021d */
[----:B------:R1:W-:Y:S04]  /*07f0*/  STG.E desc[UR6][R14.64], R29 ;  /* 0x0000001d0e007986 */ /* 0x0003e8000c101906 */
[----:B------:R-:W2:Y:S04]  /*0800*/  LDG.E R22, desc[UR6][R22.64] ;  /* 0x0000000616167981 */ /* 0x000ea8000c1e1900 */
[----:B------:R-:W2:Y:S01]  /*0810*/  LDG.E R18, desc[UR6][R18.64] ;  /* 0x0000000612127981 */ /* 0x000ea2000c1e1900 */
[----:B------:R-:W-:Y:S02]  /*0820*/  IADD3 R27, PT, PT, R17, 0x2, RZ ;  /* 0x00000002111b7810 */ /* 0x000fe40007ffe0ff */
[----:B------:R-:W-:-:S03]  /*0830*/  IADD3 R4, PT, PT, R4, R5, RZ ;  /* 0x0000000504047210 */ /* 0x000fc60007ffe0ff */
[----:B------:R-:W-:-:S04]  /*0840*/  IMAD.WIDE.U32 R20, R27, 0x4, R10 ;  /* 0x000000041b147825 */ /* 0x000fc800078e000a */
[----:B------:R-:W-:-:S04]  /*0850*/  IMAD.WIDE.U32 R12, R4, 0x4, R8 ;  /* 0x00000004040c7825 */ /* 0x000fc800078e0008 */
[----:B--2---:R-:W-:-:S05]  /*0860*/  IMAD R25, R22, R18, R29 ;  /* 0x0000001216197224 */ /* 0x004fca00078e021d */
[----:B------:R2:W-:Y:S04]  /*0870*/  STG.E desc[UR6][R14.64], R25 ;  /* 0x000000190e007986 */ /* 0x0005e8000c101906 */
[----:B------:R-:W3:Y:S04]  /*0880*/  LDG.E R20, desc[UR6][R20.64] ;  /* 0x0000000614147981 */ /* 0x000ee8000c1e1900 */
[----:B------:R-:W3:Y:S01]  /*0890*/  LDG.E R12, desc[UR6][R12.64] ;  /* 0x000000060c0c7981 */ /* 0x000ee2000c1e1900 */
[----:B------:R-:W-:Y:S02]  /*08a0*/  IADD3 R27, PT, PT, R17, 0x3, RZ ;  /* 0x00000003111b7810 */ /* 0x000fe40007ffe0ff */
[----:B------:R-:W-:-:S03]  /*08b0*/  IADD3 R23, PT, PT, R4, R5, RZ ;  /* 0x0000000504177210 */ /* 0x000fc60007ffe0ff */
[----:B------:R-:W-:-:S04]  /*08c0*/  IMAD.WIDE.U32 R10, R27, 0x4, R10 ;  /* 0x000000041b0a7825 */ /* 0x000fc800078e000a */
[----:B------:R-:W-:-:S04]  /*08d0*/  IMAD.WIDE.U32 R8, R23, 0x4, R8 ;  /* 0x0000000417087825 */ /* 0x000fc800078e0008 */
[----:B---3--:R-:W-:-:S05]  /*08e0*/  IMAD R17, R20, R12, R25 ;  /* 0x0000000c14117224 */ /* 0x008fca00078e0219 */
[----:B------:R2:W-:Y:S04]  /*08f0*/  STG.E desc[UR6][R14.64], R17 ;  /* 0x000000110e007986 */ /* 0x0005e8000c101906 */
[----:B------:R-:W1:Y:S04]  /*0900*/  LDG.E R10, desc[UR6][R10.64] ;  /* 0x000000060a0a7981 */ /* 0x000e68000c1e1900 */
[----:B------:R-:W1:Y:S01]  /*0910*/  LDG.E R8, desc[UR6][R8.64] ;  /* 0x0000000608087981 */ /* 0x000e62000c1e1900 */
[----:B------:R-:W-:Y:S01]  /*0920*/  IADD3 R7, PT, PT, R7, 0x4, RZ ;  /* 0x0000000407077810 */ /* 0x000fe20007ffe0ff */
[----:B-1----:R-:W-:-:S05]  /*0930*/  IMAD R29, R10, R8, R17 ;  /* 0x000000080a1d7224 */ /* 0x002fca00078e0211 */
[----:B------:R2:W-:Y:S02]  /*0940*/  STG.E desc[UR6][R14.64], R29 ;  /* 0x0000001d0e007986 */ /* 0x0005e4000c101906 */
.L_x_2:
[----:B------:R-:W-:Y:S05]  /*0950*/  @!P1 EXIT ;  /* 0x000000000000994d */ /* 0x000fea0003800000 */
[----:B------:R-:W-:Y:S02]  /*0960*/  ISETP.NE.AND P0, PT, R6, 0x1, PT ;  /* 0x000000010600780c */ /* 0x000fe40003f05270 */
[----:B------:R-:W-:-:S04]  /*0970*/  LOP3.LUT R4, R2, 0x1, RZ, 0xc0, !PT ;  /* 0x0000000102047812 */ /* 0x000fc800078ec0ff */
[----:B------:R-:W-:-:S07]  /*0980*/  ISETP.NE.U32.AND P1, PT, R4, 0x1, PT ;  /* 0x000000010400780c */ /* 0x000fce0003f25070 */
[----:B------:R-:W-:Y:S06]  /*0990*/  @!P0 BRA `(.L_x_3) ;  /* 0x00000000004c8947 */ /* 0x000fec0003800000 */
[----:B------:R-:W3:Y:S01]  /*09a0*/  LDC.64 R10, c[0x0][0x380] ;  /* 0x0000e000ff0a7b82 */ /* 0x000ee20000000a00 */
[----:B------:R-:W-:Y:S02]  /*09b0*/  IMAD R19, R3, R2, R7 ;  /* 0x0000000203137224 */ /* 0x000fe400078e0207 */
[----:B------:R-:W-:-:S05]  /*09c0*/  IMAD R4, R7, R5, R0 ;  /* 0x0000000507047224 */ /* 0x000fca00078e0200 */
[----:B------:R-:W2:Y:S01]  /*09d0*/  LDC.64 R8, c[0x0][0x388] ;  /* 0x0000e200ff087b82 */ /* 0x000ea20000000a00 */
[----:B---3--:R-:W-:-:S06]  /*09e0*/  IMAD.WIDE.U32 R12, R19, 0x4, R10 ;  /* 0x00000004130c7825 */ /* 0x008fcc00078e000a */
[----:B------:R-:W3:Y:S01]  /*09f0*/  LDG.E R12, desc[UR6][R12.64] ;  /* 0x000000060c0c7981 */ /* 0x000ee2000c1e1900 */
[----:B--2---:R-:W-:-:S06]  /*0a00*/  IMAD.WIDE.U32 R16, R4, 0x4, R8 ;  /* 0x0000000404107825 */ /* 0x004fcc00078e0008 */
[----:B------:R-:W3:Y:S01]  /*0a10*/  LDG.E R16, desc[UR6][R16.64] ;  /* 0x0000000610107981 */ /* 0x000ee2000c1e1900 */
[----:B-1----:R-:W-:Y:S02]  /*0a20*/  IADD3 R21, PT, PT, R19, 0x1, RZ ;  /* 0x0000000113157810 */ /* 0x002fe40007ffe0ff */
[----:B------:R-:W-:-:S03]  /*0a30*/  IADD3 R23, PT, PT, R4, R5, RZ ;  /* 0x0000000504177210 */ /* 0x000fc60007ffe0ff */
[----:B------:R-:W-:-:S04]  /*0a40*/  IMAD.WIDE.U32 R10, R21, 0x4, R10 ;  /* 0x00000004150a7825 */ /* 0x000fc800078e000a */
[----:B------:R-:W-:-:S04]  /*0a50*/  IMAD.WIDE.U32 R8, R23, 0x4, R8 ;  /* 0x0000000417087825 */ /* 0x000fc800078e0008 */
[----:B---3--:R-:W-:-:S05]  /*0a60*/  IMAD R19, R12, R16, R29 ;  /* 0x000000100c137224 */ /* 0x008fca00078e021d */
[----:B------:R3:W-:Y:S04]  /*0a70*/  STG.E desc[UR6][R14.64], R19 ;  /* 0x000000130e007986 */ /* 0x0007e8000c101906 */
[----:B------:R-:W2:Y:S04]  /*0a80*/  LDG.E R10, desc[UR6][R10.64] ;  /* 0x000000060a0a7981 */ /* 0x000ea8000c1e1900 */
[----:B------:R-:W2:Y:S01]  /*0a90*/  LDG.E R8, desc[UR6][R8.64] ;  /* 0x0000000608087981 */ /* 0x000ea2000c1e1900 */
[----:B------:R-:W-:Y:S01]  /*0aa0*/  IADD3 R7, PT, PT, R7, 0x2, RZ ;  /* 0x0000000207077810 */ /* 0x000fe20007ffe0ff */
[----:B--2---:R-:W-:-:S05]  /*0ab0*/  IMAD R29, R10, R8, R19 ;  /* 0x000000080a1d7224 */ /* 0x004fca00078e0213 */
[----:B------:R3:W-:Y:S02]  /*0ac0*/  STG.E desc[UR6][R14.64], R29 ;  /* 0x0000001d0e007986 */ /* 0x0007e4000c101906 */
.L_x_3:
[----:B------:R-:W-:Y:S05]  /*0ad0*/  @P1 EXIT ;  /* 0x000000000000194d */ /* 0x000fea0003800000 */
[----:B------:R-:W4:Y:S01]  /*0ae0*/  LDC.64 R8, c[0x0][0x380] ;  /* 0x0000e000ff087b82 */ /* 0x000f220000000a00 */
[----:B------:R-:W-:Y:S02]  /*0af0*/  IMAD R3, R3, R2, R7 ;  /* 0x0000000203037224 */ /* 0x000fe400078e0207 */
[----:B------:R-:W-:-:S05]  /*0b00*/  IMAD R5, R7, R5, R0 ;  /* 0x0000000507057224 */ /* 0x000fca00078e0200 */
[----:B------:R-:W5:Y:S01]  /*0b10*/  LDC.64 R10, c[0x0][0x388] ;  /* 0x0000e200ff0a7b82 */ /* 0x000f620000000a00 */
[----:B----4-:R-:W-:-:S06]  /*0b20*/  IMAD.WIDE.U32 R2, R3, 0x4, R8 ;  /* 0x0000000403027825 */ /* 0x010fcc00078e0008 */
[----:B------:R-:W1:Y:S01]  /*0b30*/  LDG.E R2, desc[UR6][R2.64] ;  /* 0x0000000602027981 */ /* 0x000e62000c1e1900 */
[----:B-----5:R-:W-:-:S06]  /*0b40*/  IMAD.WIDE.U32 R4, R5, 0x4, R10 ;  /* 0x0000000405047825 */ /* 0x020fcc00078e000a */
[----:B------:R-:W1:Y:S02]  /*0b50*/  LDG.E R4, desc[UR6][R4.64] ;  /* 0x0000000604047981 */ /* 0x000e64000c1e1900 */
[----:B-123--:R-:W-:-:S05]  /*0b60*/  IMAD R29, R2, R4, R29 ;  /* 0x00000004021d7224 */ /* 0x00efca00078e021d */
[----:B------:R-:W-:Y:S01]  /*0b70*/  STG.E desc[UR6][R14.64], R29 ;  /* 0x0000001d0e007986 */ /* 0x000fe2000c101906 */
[----:B------:R-:W-:Y:S05]  /*0b80*/  EXIT ;  /* 0x000000000000794d */ /* 0x000fea0003800000 */
.L_x_4:
[----:B------:R-:W-:-:S00]  /*0b90*/  BRA `(.L_x_4) ;  /* 0xfffffffc00fc7947 */ /* 0x000fc0000383ffff */
[----:B------:R-:W-:-:S00]  /*0ba0*/  NOP ;  /* 0x0000000000007918 */ /* 0x000fc00000000000 */
        /* <DEDUP_REMOVED lines=13> */
.L_x_10:


//--------------------- .text._Z7matMul0IiEvPT_S1_S1_iii --------------------------
	.section	.text._Z7matMul0IiEvPT_S1_S1_iii,"ax",@progbits
	.align	128
        .global         _Z7matMul0IiEvPT_S1_S1_iii
        .type           _Z7matMul0IiEvPT_S1_S1_iii,@function
        .size           _Z7matMul0IiEvPT_S1_S1_iii,(.L_x_11 - _Z7matMul0IiEvPT_S1_S1_iii)
        .other          _Z7matMul0IiEvPT_S1_S1_iii,@"STO_CUDA_ENTRY STV_DEFAULT"
_Z7matMul0IiEvPT_S1_S1_iii:
.text._Z7matMul0IiEvPT_S1_S1_iii:
[----:B------:R-:W-:Y:S01]  /*0000*/  LDC R1, c[0x0][0x37c] ;  /* 0x0000df00ff017b82 */ /* 0x000fe20000000800 */
[----:B------:R-:W0:Y:S07]  /*0010*/  S2R R0, SR_TID.X ;  /* 0x0000000000007919 */ /* 0x000e2e0000002100 */
[----:B------:R-:W1:Y:S01]  /*0020*/  LDC R5, c[0x0][0x3a0] ;  /* 0x0000e800ff057b82 */ /* 0x000e620000000800 */
[----:B------:R-:W2:Y:S01]  /*0030*/  LDCU.64 UR4, c[0x0][0x358] ;  /* 0x00006b00ff0477ac */ /* 0x000ea20008000a00 */
[----:B------:R-:W0:Y:S06]  /*0040*/  S2R R3, SR_TID.Y ;  /* 0x0000000000037919 */ /* 0x000e2c0000002200 */
[----:B------:R-:W0:Y:S08]  /*0050*/  LDC R2, c[0x0][0x39c] ;  /* 0x0000e700ff027b82 */ /* 0x000e300000000800 */
[----:B------:R-:W3:Y:S01]  /*0060*/  LDC.64 R14, c[0x0][0x390] ;  /* 0x0000e400ff0e7b82 */ /* 0x000ee20000000a00 */
[----:B-1----:R-:W-:Y:S01]  /*0070*/  ISETP.GE.AND P0, PT, R5, 0x1, PT ;  /* 0x000000010500780c */ /* 0x002fe20003f06270 */
[----:B0-----:R-:W-:-:S04]  /*0080*/  IMAD R7, R0, R2, R3 ;  /* 0x0000000200077224 */ /* 0x001fc800078e0203 */
[----:B---3--:R-:W-:-:S05]  /*0090*/  IMAD.WIDE.U32 R14, R7, 0x4, R14 ;  /* 0x00000004070e7825 */ /* 0x008fca00078e000e */
[----:B--2---:R0:W-:Y:S03]  /*00a0*/  STG.E desc[UR4][R14.64], RZ ;  /* 0x000000ff0e007986 */ /* 0x0041e6000c101904 */
        /* <DEDUP_REMOVED lines=8> */
[C-C-:B------:R-:W-:Y:S01]  /*0130*/  IMAD R11, R2.reuse, 0x3, R3.reuse ;  /* 0x00000003020b7824 */ /* 0x140fe200078e0203 */
[----:B------:R-:W-:Y:S01]  /*0140*/  IADD3 R10, PT, PT, R3, R2, RZ ;  /* 0x00000002030a7210 */ /* 0x000fe20007ffe0ff */
        /* <DEDUP_REMOVED lines=9> */
.L_x_6:
[----:B------:R-:W1:Y:S01]  /*01e0*/  LDC.64 R18, c[0x0][0x380] ;  /* 0x0000e000ff127b82 */ /* 0x000e620000000a00 */
[----:B------:R-:W-:-:S07]  /*01f0*/  IADD3 R21, PT, PT, R12, -0x3, RZ ;  /* 0xfffffffd0c157810 */ /* 0x000fce0007ffe0ff */
[----:B--2---:R-:W2:Y:S01]  /*0200*/  LDC.64 R16, c[0x0][0x388] ;  /* 0x0000e200ff107b82 */ /* 0x004ea20000000a00 */
        /* <DEDUP_REMOVED lines=8> */
[--C-:B------:R-:W-:Y:S01]  /*0290*/  IMAD.WIDE.U32 R20, R10, 0x4, R16.reuse ;  /* 0x000000040a147825 */ /* 0x100fe200078e0010 */
[----:B------:R2:W3:Y:S04]  /*02a0*/  LDG.E R26, desc[UR4][R22.64] ;  /* 0x00000004161a7981 */ /* 0x0004e8000c1e1900 */
[----:B------:R4:W3:Y:S01]  /*02b0*/  LDG.E R28, desc[UR4][R20.64] ;  /* 0x00000004141c7981 */ /* 0x0008e2000c1e1900 */
[----:B--2---:R-:W-:Y:S01]  /*02c0*/  IMAD.WIDE.U32 R22, R9, 0x4, R16 ;  /* 0x0000000409167825 */ /* 0x004fe200078e0010 */
[----:B----4-:R-:W-:-:S05]  /*02d0*/  IADD3 R21, PT, PT, R12, -0x1, RZ ;  /* 0xffffffff0c157810 */ /* 0x010fca0007ffe0ff */
[----:B------:R-:W-:-:S04]  /*02e0*/  IMAD.WIDE.U32 R20, R21, 0x4, R18 ;  /* 0x0000000415147825 */ /* 0x000fc800078e0012 */
[----:B---3--:R-:W-:-:S05]  /*02f0*/  IMAD R26, R26, R28, R24 ;  /* 0x0000001c1a1a7224 */ /* 0x008fca00078e0218 */
[----:B------:R2:W-:Y:S04]  /*0300*/  STG.E desc[UR4][R14.64], R26 ;  /* 0x0000001a0e007986 */ /* 0x0005e8000c101904 */
[----:B------:R3:W1:Y:S04]  /*0310*/  LDG.E R28, desc[UR4][R20.64] ;  /* 0x00000004141c7981 */ /* 0x000668000c1e1900 */
[----:B------:R-:W1:Y:S01]  /*0320*/  LDG.E R23, desc[UR4][R22.64] ;  /* 0x0000000416177981 */ /* 0x000e62000c1e1900 */
[----:B---3--:R-:W-:-:S04]  /*0330*/  IMAD.WIDE.U32 R20, R11, 0x4, R16 ;  /* 0x000000040b147825 */ /* 0x008fc800078e0010 */
[----:B-1----:R-:W-:Y:S02]  /*0340*/  IMAD R24, R28, R23, R26 ;  /* 0x000000171c187224 */ /* 0x002fe400078e021a */
[----:B------:R-:W-:-:S03]  /*0350*/  IMAD.WIDE.U32 R22, R12, 0x4, R18 ;  /* 0x000000040c167825 */ /* 0x000fc600078e0012 */
[----:B------:R1:W-:Y:S04]  /*0360*/  STG.E desc[UR4][R14.64], R24 ;  /* 0x000000180e007986 */ /* 0x0003e8000c101904 */
[----:B------:R3:W2:Y:S04]  /*0370*/  LDG.E R28, desc[UR4][R22.64] ;  /* 0x00000004161c7981 */ /* 0x0006a8000c1e1900 */
[----:B------:R-:W2:Y:S01]  /*0380*/  LDG.E R21, desc[UR4][R20.64] ;  /* 0x0000000414157981 */ /* 0x000ea2000c1e1900 */
[----:B---3--:R-:W-:Y:S01]  /*0390*/  IADD3 R23, PT, PT, R12, 0x1, RZ ;  /* 0x000000010c177810 */ /* 0x008fe20007ffe0ff */
[----:B--2---:R-:W-:-:S04]  /*03a0*/  IMAD R26, R28, R21, R24 ;  /* 0x000000151c1a7224 */ /* 0x004fc800078e0218 */
[----:B------:R-:W-:Y:S01]  /*03b0*/  IMAD.WIDE.U32 R20, R23, 0x4, R18 ;  /* 0x0000000417147825 */ /* 0x000fe200078e0012 */
[----:B------:R2:W-:Y:S03]  /*03c0*/  STG.E desc[UR4][R14.64], R26 ;  /* 0x0000001a0e007986 */ /* 0x0005e6000c101904 */
[----:B------:R-:W-:Y:S01]  /*03d0*/  IMAD.WIDE.U32 R22, R13, 0x4, R16 ;  /* 0x000000040d167825 */ /* 0x000fe200078e0010 */
[----:B------:R3:W1:Y:S05]  /*03e0*/  LDG.E R28, desc[UR4][R20.64] ;  /* 0x00000004141c7981 */ /* 0x00066a000c1e1900 */
[----:B------:R-:W1:Y:S01]  /*03f0*/  LDG.E R23, desc[UR4][R22.64] ;  /* 0x0000000416177981 */ /* 0x000e62000c1e1900 */
[----:B---3--:R-:W-:Y:S01]  /*0400*/  IADD3 R21, PT, PT, R12, 0x2, RZ ;  /* 0x000000020c157810 */ /* 0x008fe20007ffe0ff */
[----:B-1----:R-:W-:-:S04]  /*0410*/  IMAD R24, R28, R23, R26 ;  /* 0x000000171c187224 */ /* 0x002fc800078e021a */
[----:B------:R-:W-:Y:S01]  /*0420*/  IMAD.WIDE.U32 R22, R21, 0x4, R18 ;  /* 0x0000000415167825 */ /* 0x000fe200078e0012 */
[----:B------:R1:W-:Y:S03]  /*0430*/  STG.E desc[UR4][R14.64], R24 ;  /* 0x000000180e007986 */ /* 0x0003e6000c101904 */
[----:B------:R-:W-:Y:S01]  /*0440*/  IMAD.WIDE.U32 R20, R25, 0x4, R16 ;  /* 0x0000000419147825 */ /* 0x000fe200078e0010 */
[----:B------:R3:W2:Y:S05]  /*0450*/  LDG.E R28, desc[UR4][R22.64] ;  /* 0x00000004161c7981 */ /* 0x0006aa000c1e1900 */
[----:B------:R-:W2:Y:S01]  /*0460*/  LDG.E R21, desc[UR4][R20.64] ;  /* 0x0000000414157981 */ /* 0x000ea2000c1e1900 */
[----:B---3--:R-:W-:Y:S01]  /*0470*/  IADD3 R23, PT, PT, R12, 0x3, RZ ;  /* 0x000000030c177810 */ /* 0x008fe20007ffe0ff */
[----:B--2---:R-:W-:-:S04]  /*0480*/  IMAD R26, R28, R21, R24 ;  /* 0x000000151c1a7224 */ /* 0x004fc800078e0218 */
[--C-:B------:R-:W-:Y:S01]  /*0490*/  IMAD.WIDE.U32 R20, R23, 0x4, R18.reuse ;  /* 0x0000000417147825 */ /* 0x100fe200078e0012 */
[----:B------:R-:W-:Y:S01]  /*04a0*/  IADD3 R23, PT, PT, R12, 0x4, RZ ;  /* 0x000000040c177810 */ /* 0x000fe20007ffe0ff */
[----:B------:R2:W-:Y:S04]  /*04b0*/  STG.E desc[UR4][R14.64], R26 ;  /* 0x0000001a0e007986 */ /* 0x0005e8000c101904 */
[----:B------:R-:W-:Y:S01]  /*04c0*/  IMAD.WIDE.U32 R18, R23, 0x4, R18 ;  /* 0x0000000417127825 */ /* 0x000fe200078e0012 */
[----:B------:R-:W3:Y:S03]  /*04d0*/  LDG.E R28, desc[UR4][R20.64] ;  /* 0x00000004141c7981 */ /* 0x000ee6000c1e1900 */
[----:B------:R-:W-:-:S06]  /*04e0*/  IMAD.WIDE.U32 R22, R27, 0x4, R16 ;  /* 0x000000041b167825 */ /* 0x000fcc00078e0010 */
[----:B------:R-:W3:Y:S01]  /*04f0*/  LDG.E R23, desc[UR4][R22.64] ;  /* 0x0000000416177981 */ /* 0x000ee2000c1e1900 */
[----:B------:R-:W-:Y:S01]  /*0500*/  IMAD.WIDE.U32 R16, R29, 0x4, R16 ;  /* 0x000000041d107825 */ /* 0x000fe200078e0010 */
[----:B------:R-:W-:-:S03]  /*0510*/  IADD3 R6, PT, PT, R6, 0x8, RZ ;  /* 0x0000000806067810 */ /* 0x000fc60007ffe0ff */
[----:B---3--:R-:W-:-:S05]  /*0520*/  IMAD R28, R28, R23, R26 ;  /* 0x000000171c1c7224 */ /* 0x008fca00078e021a */
[----:B------:R2:W-:Y:S04]  /*0530*/  STG.E desc[UR4][R14.64], R28 ;  /* 0x0000001c0e007986 */ /* 0x0005e8000c101904 */
[----:B------:R-:W1:Y:S04]  /*0540*/  LDG.E R19, desc[UR4][R18.64] ;  /* 0x0000000412137981 */ /* 0x000e68000c1e1900 */
[----:B------:R-:W1:Y:S01]  /*0550*/  LDG.E R16, desc[UR4][R16.64] ;  /* 0x0000000410107981 */ /* 0x000e62000c1e1900 */
        /* <DEDUP_REMOVED lines=10> */
[----:B-1----:R-:W-:-:S05]  /*0600*/  IMAD R24, R19, R16, R28 ;  /* 0x0000001013187224 */ /* 0x002fca00078e021c */
[----:B------:R2:W-:Y:S01]  /*0610*/  STG.E desc[UR4][R14.64], R24 ;  /* 0x000000180e007986 */ /* 0x0005e2000c101904 */
[----:B------:R-:W-:Y:S05]  /*0620*/  @P1 BRA `(.L_x_6) ;  /* 0xfffffff800ec1947 */ /* 0x000fea000383ffff */
.L_x_5:
        /* <DEDUP_REMOVED lines=8> */
[----:B------:R-:W3:Y:S01]  /*06b0*/  LDC.64 R8, c[0x0][0x388] ;  /* 0x0000e200ff087b82 */ /* 0x000ee20000000a00 */
[----:B-1----:R-:W-:-:S06]  /*06c0*/  IMAD.WIDE.U32 R20, R17, 0x4, R10 ;  /* 0x0000000411147825 */ /* 0x002fcc00078e000a */
[----:B------:R-:W4:Y:S01]  /*06d0*/  LDG.E R21, desc[UR4][R20.64] ;  /* 0x0000000414157981 */ /* 0x000f22000c1e1900 */
[----:B---3--:R-:W-:-:S06]  /*06e0*/  IMAD.WIDE.U32 R12, R19, 0x4, R8 ;  /* 0x00000004130c7825 */ /* 0x008fcc00078e0008 */
[----:B------:R-:W4:Y:S01]  /*06f0*/  LDG.E R12, desc[UR4][R12.64] ;  /* 0x000000040c0c7981 */ /* 0x000f22000c1e1900 */
[----:B------:R-:W-:Y:S02]  /*0700*/  IADD3 R23, PT, PT, R17, 0x1, RZ ;  /* 0x0000000111177810 */ /* 0x000fe40007ffe0ff */
[----:B------:R-:W-:-:S03]  /*0710*/  IADD3 R27, PT, PT, R19, R2, RZ ;  /* 0x00000002131b7210 */ /* 0x000fc60007ffe0ff */
[----:B------:R-:W-:-:S04]  /*0720*/  IMAD.WIDE.U32 R22, R23, 0x4, R10 ;  /* 0x0000000417167825 */ /* 0x000fc800078e000a */
[----:B------:R-:W-:-:S04]  /*0730*/  IMAD.WIDE.U32 R18, R27, 0x4, R8 ;  /* 0x000000041b127825 */ /* 0x000fc800078e0008 */
[----:B----4-:R-:W-:-:S05]  /*0740*/  IMAD R25, R21, R12, R24 ;  /* 0x0000000c15197224 */ /* 0x010fca00078e0218 */
        /* <DEDUP_REMOVED lines=9> */
[----:B------:R-:W4:Y:S04]  /*07e0*/  LDG.E R20, desc[UR4][R20.64] ;  /* 0x0000000414147981 */ /* 0x000f28000c1e1900 */
[----:B------:R-:W4:Y:S01]  /*07f0*/  LDG.E R12, desc[UR4][R12.64] ;  /* 0x000000040c0c7981 */ /* 0x000f22000c1e1900 */
[----:B-1----:R-:W-:Y:S02]  /*0800*/  IADD3 R25, PT, PT, R17, 0x3, RZ ;  /* 0x0000000311197810 */ /* 0x002fe40007ffe0ff */
[----:B------:R-:W-:-:S03]  /*0810*/  IADD3 R23, PT, PT, R4, R2, RZ ;  /* 0x0000000204177210 */ /* 0x000fc60007ffe0ff */
[----:B------:R-:W-:-:S04]  /*0820*/  IMAD.WIDE.U32 R10, R25, 0x4, R10 ;  /* 0x00000004190a7825 */ /* 0x000fc800078e000a */
[----:B------:R-:W-:-:S04]  /*0830*/  IMAD.WIDE.U32 R8, R23, 0x4, R8 ;  /* 0x0000000417087825 */ /* 0x000fc800078e0008 */
[----:B----4-:R-:W-:-:S05]  /*0840*/  IMAD R17, R20, R12, R27 ;  /* 0x0000000c14117224 */ /* 0x010fca00078e021b */
[----:B------:R3:W-:Y:S04]  /*0850*/  STG.E desc[UR4][R14.64], R17 ;  /* 0x000000110e007986 */ /* 0x0007e8000c101904 */
[----:B------:R-:W2:Y:S04]  /*0860*/  LDG.E R10, desc[UR4][R10.64] ;  /* 0x000000040a0a7981 */ /* 0x000ea8000c1e1900 */
[----:B------:R-:W2:Y:S01]  /*0870*/  LDG.E R8, desc[UR4][R8.64] ;  /* 0x0000000408087981 */ /* 0x000ea2000c1e1900 */
[----:B------:R-:W-:Y:S01]  /*0880*/  IADD3 R7, PT, PT, R7, 0x4, RZ ;  /* 0x0000000407077810 */ /* 0x000fe20007ffe0ff */
[----:B--2---:R-:W-:-:S05]  /*0890*/  IMAD R24, R10, R8, R17 ;  /* 0x000000080a187224 */ /* 0x004fca00078e0211 */
[----:B------:R3:W-:Y:S02]  /*08a0*/  STG.E desc[UR4][R14.64], R24 ;  /* 0x000000180e007986 */ /* 0x0007e4000c101904 */
.L_x_7:
[----:B------:R-:W-:Y:S05]  /*08b0*/  @!P1 EXIT ;  /* 0x000000000000994d */ /* 0x000fea0003800000 */
[----:B------:R-:W-:Y:S02]  /*08c0*/  ISETP.NE.AND P0, PT, R6, 0x1, PT ;  /* 0x000000010600780c */ /* 0x000fe40003f05270 */
[----:B------:R-:W-:-:S04]  /*08d0*/  LOP3.LUT R4, R5, 0x1, RZ, 0xc0, !PT ;  /* 0x0000000105047812 */ /* 0x000fc800078ec0ff */
[----:B------:R-:W-:-:S07]  /*08e0*/  ISETP.NE.U32.AND P1, PT, R4, 0x1, PT ;  /* 0x000000010400780c */ /* 0x000fce0003f25070 */
        /* <DEDUP_REMOVED lines=20> */
.L_x_8:
[----:B------:R-:W-:Y:S05]  /*0a30*/  @P1 EXIT ;  /* 0x000000000000194d */ /* 0x000fea0003800000 */
[----:B------:R-:W4:Y:S01]  /*0a40*/  LDC.64 R8, c[0x0][0x380] ;  /* 0x0000e000ff087b82 */ /* 0x000f220000000a00 */
[----:B------:R-:W-:Y:S02]  /*0a50*/  IMAD R5, R0, R5, R7 ;  /* 0x0000000500057224 */ /* 0x000fe400078e0207 */
[----:B------:R-:W-:-:S05]  /*0a60*/  IMAD R7, R7, R2, R3 ;  /* 0x0000000207077224 */ /* 0x000fca00078e0203 */
[----:B------:R-:W5:Y:S01]  /*0a70*/  LDC.64 R10, c[0x0][0x388] ;  /* 0x0000e200ff0a7b82 */ /* 0x000f620000000a00 */
[----:B----4-:R-:W-:-:S06]  /*0a80*/  IMAD.WIDE.U32 R2, R5, 0x4, R8 ;  /* 0x0000000405027825 */ /* 0x010fcc00078e0008 */
[----:B------:R-:W4:Y:S01]  /*0a90*/  LDG.E R3, desc[UR4][R2.64] ;  /* 0x0000000402037981 */ /* 0x000f22000c1e1900 */
[----:B-----5:R-:W-:-:S06]  /*0aa0*/  IMAD.WIDE.U32 R4, R7, 0x4, R10 ;  /* 0x0000000407047825 */ /* 0x020fcc00078e000a */
[----:B------:R-:W4:Y:S02]  /*0ab0*/  LDG.E R4, desc[UR4][R4.64] ;  /* 0x0000000404047981 */ /* 0x000f24000c1e1900 */
[----:B----4-:R-:W-:-:S05]  /*0ac0*/  IMAD R7, R3, R4, R24 ;  /* 0x0000000403077224 */ /* 0x010fca00078e0218 */
[----:B------:R-:W-:Y:S01]  /*0ad0*/  STG.E desc[UR4][R14.64], R7 ;  /* 0x000000070e007986 */ /* 0x000fe2000c101904 */
[----:B------:R-:W-:Y:S05]  /*0ae0*/  EXIT ;  /* 0x000000000000794d */ /* 0x000fea0003800000 */
.L_x_9:
        /* <DEDUP_REMOVED lines=9> */
.L_x_11:


//--------------------- .nv.shared.reserved.0     --------------------------
	.section	.nv.shared.reserved.0,"aw",@nobits
	.weak		__nv_reservedSMEM_offset_0_alias
	.size		__nv_reservedSMEM_offset_0_alias, 0, 64
	.other		__nv_reservedSMEM_offset_0_alias,@"STO_CUDA_RESERVED_SHARED STV_DEFAULT"
__nv_reservedSMEM_offset_0_alias:
	.zero		0
	.zero		64


//--------------------- .nv.constant0._Z7matMul1IiEvPT_S1_S1_iii --------------------------
	.section	.nv.constant0._Z7matMul1IiEvPT_S1_S1_iii,"a",@progbits
	.sectionflags	@""
	.align	4
.nv.constant0._Z7matMul1IiEvPT_S1_S1_iii:
	.zero		932


//--------------------- .nv.constant0._Z7matMul0IiEvPT_S1_S1_iii --------------------------
	.section	.nv.constant0._Z7matMul0IiEvPT_S1_S1_iii,"a",@progbits
	.sectionflags	@""
	.align	4
.nv.constant0._Z7matMul0IiEvPT_S1_S1_iii:
	.zero		932


//--------------------- SYMBOLS --------------------------

	.type		.nv.reservedSmem.offset0,@object
	.size		.nv.reservedSmem.offset0,0x4
